//
// Generated by NVIDIA NVVM Compiler
//
// Compiler Build ID: CL-36424714
// Cuda compilation tools, release 13.0, V13.0.88
// Based on NVVM 20.0.0
//

.version 9.0
.target sm_100
.address_size 64

	// .globl	_Z18squareMatMulKernelPfS_S_i

.visible .entry _Z18squareMatMulKernelPfS_S_i(
	.param .u64 .ptr .align 1 _Z18squareMatMulKernelPfS_S_i_param_0,
	.param .u64 .ptr .align 1 _Z18squareMatMulKernelPfS_S_i_param_1,
	.param .u64 .ptr .align 1 _Z18squareMatMulKernelPfS_S_i_param_2,
	.param .u32 _Z18squareMatMulKernelPfS_S_i_param_3
)
{
	.reg .pred 	%p<10>;
	.reg .b32 	%r<81>;
	.reg .b32 	%f<67>;
	.reg .b64 	%rd<48>;

	ld.param.u64 	%rd5, [_Z18squareMatMulKernelPfS_S_i_param_0];
	ld.param.u64 	%rd6, [_Z18squareMatMulKernelPfS_S_i_param_1];
	ld.param.u64 	%rd4, [_Z18squareMatMulKernelPfS_S_i_param_2];
	ld.param.u32 	%r44, [_Z18squareMatMulKernelPfS_S_i_param_3];
	cvta.to.global.u64 	%rd1, %rd6;
	cvta.to.global.u64 	%rd2, %rd5;
	mov.u32 	%r45, %ntid.x;
	mov.u32 	%r46, %ctaid.x;
	mov.u32 	%r47, %tid.x;
	mad.lo.s32 	%r1, %r45, %r46, %r47;
	mov.u32 	%r48, %ntid.y;
	mov.u32 	%r49, %ctaid.y;
	mul.lo.s32 	%r2, %r48, %r49;
	mov.u32 	%r3, %tid.y;
	add.s32 	%r50, %r2, %r3;
	max.s32 	%r51, %r1, %r50;
	setp.ge.s32 	%p1, %r51, %r44;
	@%p1 bra 	$L__BB0_13;
	mul.lo.s32 	%r5, %r44, %r1;
	and.b32  	%r6, %r44, 7;
	setp.lt.u32 	%p2, %r44, 8;
	mov.f32 	%f66, 0f00000000;
	mov.b32 	%r79, 0;
	@%p2 bra 	$L__BB0_4;
	and.b32  	%r79, %r44, 2147483640;
	neg.s32 	%r77, %r79;
	add.s32 	%r53, %r3, %r44;
	add.s32 	%r76, %r53, %r2;
	shl.b32 	%r10, %r44, 3;
	shl.b32 	%r54, %r44, 1;
	add.s32 	%r75, %r50, %r54;
	mad.lo.s32 	%r74, %r44, 3, %r50;
	shl.b32 	%r55, %r44, 2;
	add.s32 	%r73, %r50, %r55;
	mad.lo.s32 	%r72, %r44, 5, %r50;
	mad.lo.s32 	%r71, %r44, 6, %r50;
	mad.lo.s32 	%r70, %r44, 7, %r50;
	add.s64 	%rd3, %rd2, 16;
	mov.f32 	%f66, 0f00000000;
	mov.u32 	%r68, %r5;
	mov.u32 	%r69, %r50;
$L__BB0_3:
	.pragma "nounroll";
	mul.wide.s32 	%rd7, %r68, 4;
	add.s64 	%rd8, %rd3, %rd7;
	ld.global.f32 	%f16, [%rd8+-16];
	mul.wide.u32 	%rd9, %r69, 4;
	add.s64 	%rd10, %rd1, %rd9;
	ld.global.f32 	%f17, [%rd10];
	fma.rn.f32 	%f18, %f16, %f17, %f66;
	ld.global.f32 	%f19, [%rd8+-12];
	mul.wide.u32 	%rd11, %r76, 4;
	add.s64 	%rd12, %rd1, %rd11;
	ld.global.f32 	%f20, [%rd12];
	fma.rn.f32 	%f21, %f19, %f20, %f18;
	ld.global.f32 	%f22, [%rd8+-8];
	mul.wide.u32 	%rd13, %r75, 4;
	add.s64 	%rd14, %rd1, %rd13;
	ld.global.f32 	%f23, [%rd14];
	fma.rn.f32 	%f24, %f22, %f23, %f21;
	ld.global.f32 	%f25, [%rd8+-4];
	mul.wide.u32 	%rd15, %r74, 4;
	add.s64 	%rd16, %rd1, %rd15;
	ld.global.f32 	%f26, [%rd16];
	fma.rn.f32 	%f27, %f25, %f26, %f24;
	ld.global.f32 	%f28, [%rd8];
	mul.wide.u32 	%rd17, %r73, 4;
	add.s64 	%rd18, %rd1, %rd17;
	ld.global.f32 	%f29, [%rd18];
	fma.rn.f32 	%f30, %f28, %f29, %f27;
	ld.global.f32 	%f31, [%rd8+4];
	mul.wide.u32 	%rd19, %r72, 4;
	add.s64 	%rd20, %rd1, %rd19;
	ld.global.f32 	%f32, [%rd20];
	fma.rn.f32 	%f33, %f31, %f32, %f30;
	ld.global.f32 	%f34, [%rd8+8];
	mul.wide.u32 	%rd21, %r71, 4;
	add.s64 	%rd22, %rd1, %rd21;
	ld.global.f32 	%f35, [%rd22];
	fma.rn.f32 	%f36, %f34, %f35, %f33;
	ld.global.f32 	%f37, [%rd8+12];
	mul.wide.u32 	%rd23, %r70, 4;
	add.s64 	%rd24, %rd1, %rd23;
	ld.global.f32 	%f38, [%rd24];
	fma.rn.f32 	%f66, %f37, %f38, %f36;
	add.s32 	%r77, %r77, 8;
	add.s32 	%r76, %r76, %r10;
	add.s32 	%r75, %r75, %r10;
	add.s32 	%r74, %r74, %r10;
	add.s32 	%r73, %r73, %r10;
	add.s32 	%r72, %r72, %r10;
	add.s32 	%r71, %r71, %r10;
	add.s32 	%r70, %r70, %r10;
	add.s32 	%r69, %r69, %r10;
	add.s32 	%r68, %r68, 8;
	setp.ne.s32 	%p3, %r77, 0;
	@%p3 bra 	$L__BB0_3;
$L__BB0_4:
	setp.eq.s32 	%p4, %r6, 0;
	@%p4 bra 	$L__BB0_12;
	and.b32  	%r38, %r44, 3;
	setp.lt.u32 	%p5, %r6, 4;
	@%p5 bra 	$L__BB0_7;
	add.s32 	%r56, %r79, %r5;
	mul.wide.s32 	%rd25, %r56, 4;
	add.s64 	%rd26, %rd2, %rd25;
	ld.global.f32 	%f40, [%rd26];
	mad.lo.s32 	%r57, %r79, %r44, %r50;
	mul.wide.u32 	%rd27, %r57, 4;
	add.s64 	%rd28, %rd1, %rd27;
	ld.global.f32 	%f41, [%rd28];
	fma.rn.f32 	%f42, %f40, %f41, %f66;
	ld.global.f32 	%f43, [%rd26+4];
	add.s32 	%r58, %r57, %r44;
	mul.wide.u32 	%rd29, %r58, 4;
	add.s64 	%rd30, %rd1, %rd29;
	ld.global.f32 	%f44, [%rd30];
	fma.rn.f32 	%f45, %f43, %f44, %f42;
	ld.global.f32 	%f46, [%rd26+8];
	add.s32 	%r59, %r58, %r44;
	mul.wide.u32 	%rd31, %r59, 4;
	add.s64 	%rd32, %rd1, %rd31;
	ld.global.f32 	%f47, [%rd32];
	fma.rn.f32 	%f48, %f46, %f47, %f45;
	ld.global.f32 	%f49, [%rd26+12];
	add.s32 	%r60, %r59, %r44;
	mul.wide.u32 	%rd33, %r60, 4;
	add.s64 	%rd34, %rd1, %rd33;
	ld.global.f32 	%f50, [%rd34];
	fma.rn.f32 	%f66, %f49, %f50, %f48;
	add.s32 	%r79, %r79, 4;
$L__BB0_7:
	setp.eq.s32 	%p6, %r38, 0;
	@%p6 bra 	$L__BB0_12;
	setp.eq.s32 	%p7, %r38, 1;
	@%p7 bra 	$L__BB0_10;
	add.s32 	%r61, %r79, %r5;
	mul.wide.s32 	%rd35, %r61, 4;
	add.s64 	%rd36, %rd2, %rd35;
	ld.global.f32 	%f52, [%rd36];
	mad.lo.s32 	%r62, %r79, %r44, %r50;
	mul.wide.u32 	%rd37, %r62, 4;
	add.s64 	%rd38, %rd1, %rd37;
	ld.global.f32 	%f53, [%rd38];
	fma.rn.f32 	%f54, %f52, %f53, %f66;
	ld.global.f32 	%f55, [%rd36+4];
	add.s32 	%r63, %r62, %r44;
	mul.wide.u32 	%rd39, %r63, 4;
	add.s64 	%rd40, %rd1, %rd39;
	ld.global.f32 	%f56, [%rd40];
	fma.rn.f32 	%f66, %f55, %f56, %f54;
	add.s32 	%r79, %r79, 2;
$L__BB0_10:
	and.b32  	%r64, %r44, 1;
	setp.eq.b32 	%p8, %r64, 1;
	not.pred 	%p9, %p8;
	@%p9 bra 	$L__BB0_12;
	add.s32 	%r65, %r79, %r5;
	mul.wide.s32 	%rd41, %r65, 4;
	add.s64 	%rd42, %rd2, %rd41;
	ld.global.f32 	%f57, [%rd42];
	mad.lo.s32 	%r66, %r79, %r44, %r50;
	mul.wide.u32 	%rd43, %r66, 4;
	add.s64 	%rd44, %rd1, %rd43;
	ld.global.f32 	%f58, [%rd44];
	fma.rn.f32 	%f66, %f57, %f58, %f66;
$L__BB0_12:
	add.s32 	%r67, %r5, %r50;
	cvta.to.global.u64 	%rd45, %rd4;
	mul.wide.s32 	%rd46, %r67, 4;
	add.s64 	%rd47, %rd45, %rd46;
	st.global.f32 	[%rd47], %f66;
$L__BB0_13:
	ret;

}
	// .globl	_Z21rowSquareMatMulKernelPfS_S_i
.visible .entry _Z21rowSquareMatMulKernelPfS_S_i(
	.param .u64 .ptr .align 1 _Z21rowSquareMatMulKernelPfS_S_i_param_0,
	.param .u64 .ptr .align 1 _Z21rowSquareMatMulKernelPfS_S_i_param_1,
	.param .u64 .ptr .align 1 _Z21rowSquareMatMulKernelPfS_S_i_param_2,
	.param .u32 _Z21rowSquareMatMulKernelPfS_S_i_param_3
)
{
	.reg .pred 	%p<13>;
	.reg .b32 	%r<80>;
	.reg .b32 	%f<67>;
	.reg .b64 	%rd<58>;

	ld.param.u64 	%rd4, [_Z21rowSquareMatMulKernelPfS_S_i_param_0];
	ld.param.u64 	%rd5, [_Z21rowSquareMatMulKernelPfS_S_i_param_1];
	ld.param.u32 	%r44, [_Z21rowSquareMatMulKernelPfS_S_i_param_3];
	cvta.to.global.u64 	%rd1, %rd5;
	cvta.to.global.u64 	%rd2, %rd4;
	mov.u32 	%r45, %ntid.y;
	mov.u32 	%r46, %ctaid.y;
	mov.u32 	%r47, %tid.y;
	mad.lo.s32 	%r1, %r45, %r46, %r47;
	setp.ge.s32 	%p1, %r1, %r44;
	setp.lt.s32 	%p2, %r44, 1;
	or.pred  	%p3, %p1, %p2;
	@%p3 bra 	$L__BB1_14;
	mul.lo.s32 	%r2, %r44, %r1;
	add.s32 	%r3, %r44, -1;
	and.b32  	%r4, %r44, 7;
	and.b32  	%r5, %r44, 2147483640;
	neg.s32 	%r6, %r5;
	shl.b32 	%r7, %r44, 3;
	mul.lo.s32 	%r8, %r44, 3;
	mul.lo.s32 	%r9, %r44, 7;
	mov.b32 	%r66, 0;
	cvt.u64.u32 	%rd43, %r2;
$L__BB1_2:
	setp.lt.u32 	%p4, %r3, 7;
	mov.f32 	%f66, 0f00000000;
	mov.b32 	%r78, 0;
	@%p4 bra 	$L__BB1_5;
	add.s32 	%r75, %r44, %r66;
	shl.b32 	%r50, %r44, 1;
	add.s32 	%r74, %r50, %r66;
	add.s32 	%r73, %r8, %r66;
	shl.b32 	%r51, %r44, 2;
	add.s32 	%r72, %r51, %r66;
	mad.lo.s32 	%r71, %r44, 5, %r66;
	mad.lo.s32 	%r70, %r44, 6, %r66;
	add.s32 	%r69, %r9, %r66;
	mov.f32 	%f66, 0f00000000;
	mov.u32 	%r67, %r2;
	mov.u32 	%r68, %r66;
	mov.u32 	%r76, %r6;
$L__BB1_4:
	.pragma "nounroll";
	mul.wide.u32 	%rd6, %r67, 4;
	add.s64 	%rd7, %rd2, %rd6;
	ld.global.f32 	%f16, [%rd7];
	mul.wide.u32 	%rd8, %r68, 4;
	add.s64 	%rd9, %rd1, %rd8;
	ld.global.f32 	%f17, [%rd9];
	fma.rn.f32 	%f18, %f16, %f17, %f66;
	ld.global.f32 	%f19, [%rd7+4];
	mul.wide.u32 	%rd10, %r75, 4;
	add.s64 	%rd11, %rd1, %rd10;
	ld.global.f32 	%f20, [%rd11];
	fma.rn.f32 	%f21, %f19, %f20, %f18;
	ld.global.f32 	%f22, [%rd7+8];
	mul.wide.u32 	%rd12, %r74, 4;
	add.s64 	%rd13, %rd1, %rd12;
	ld.global.f32 	%f23, [%rd13];
	fma.rn.f32 	%f24, %f22, %f23, %f21;
	ld.global.f32 	%f25, [%rd7+12];
	mul.wide.u32 	%rd14, %r73, 4;
	add.s64 	%rd15, %rd1, %rd14;
	ld.global.f32 	%f26, [%rd15];
	fma.rn.f32 	%f27, %f25, %f26, %f24;
	ld.global.f32 	%f28, [%rd7+16];
	mul.wide.u32 	%rd16, %r72, 4;
	add.s64 	%rd17, %rd1, %rd16;
	ld.global.f32 	%f29, [%rd17];
	fma.rn.f32 	%f30, %f28, %f29, %f27;
	ld.global.f32 	%f31, [%rd7+20];
	mul.wide.u32 	%rd18, %r71, 4;
	add.s64 	%rd19, %rd1, %rd18;
	ld.global.f32 	%f32, [%rd19];
	fma.rn.f32 	%f33, %f31, %f32, %f30;
	ld.global.f32 	%f34, [%rd7+24];
	mul.wide.u32 	%rd20, %r70, 4;
	add.s64 	%rd21, %rd1, %rd20;
	ld.global.f32 	%f35, [%rd21];
	fma.rn.f32 	%f36, %f34, %f35, %f33;
	ld.global.f32 	%f37, [%rd7+28];
	mul.wide.u32 	%rd22, %r69, 4;
	add.s64 	%rd23, %rd1, %rd22;
	ld.global.f32 	%f38, [%rd23];
	fma.rn.f32 	%f66, %f37, %f38, %f36;
	add.s32 	%r76, %r76, 8;
	add.s32 	%r75, %r75, %r7;
	add.s32 	%r74, %r74, %r7;
	add.s32 	%r73, %r73, %r7;
	add.s32 	%r72, %r72, %r7;
	add.s32 	%r71, %r71, %r7;
	add.s32 	%r70, %r70, %r7;
	add.s32 	%r69, %r69, %r7;
	add.s32 	%r68, %r68, %r7;
	add.s32 	%r67, %r67, 8;
	setp.ne.s32 	%p5, %r76, 0;
	mov.u32 	%r78, %r5;
	@%p5 bra 	$L__BB1_4;
$L__BB1_5:
	setp.eq.s32 	%p6, %r4, 0;
	@%p6 bra 	$L__BB1_13;
	add.s32 	%r52, %r4, -1;
	setp.lt.u32 	%p7, %r52, 3;
	@%p7 bra 	$L__BB1_8;
	add.s32 	%r53, %r78, %r2;
	mul.wide.u32 	%rd24, %r53, 4;
	add.s64 	%rd25, %rd2, %rd24;
	ld.global.f32 	%f40, [%rd25];
	mad.lo.s32 	%r54, %r78, %r44, %r66;
	mul.wide.u32 	%rd26, %r54, 4;
	add.s64 	%rd27, %rd1, %rd26;
	ld.global.f32 	%f41, [%rd27];
	fma.rn.f32 	%f42, %f40, %f41, %f66;
	cvt.u64.u32 	%rd29, %r78;
	add.s64 	%rd30, %rd29, %rd43;
	shl.b64 	%rd31, %rd30, 2;
	add.s64 	%rd32, %rd2, %rd31;
	ld.global.f32 	%f43, [%rd32+4];
	add.s32 	%r55, %r54, %r44;
	mul.wide.u32 	%rd33, %r55, 4;
	add.s64 	%rd34, %rd1, %rd33;
	ld.global.f32 	%f44, [%rd34];
	fma.rn.f32 	%f45, %f43, %f44, %f42;
	ld.global.f32 	%f46, [%rd32+8];
	add.s32 	%r56, %r55, %r44;
	mul.wide.u32 	%rd35, %r56, 4;
	add.s64 	%rd36, %rd1, %rd35;
	ld.global.f32 	%f47, [%rd36];
	fma.rn.f32 	%f48, %f46, %f47, %f45;
	ld.global.f32 	%f49, [%rd32+12];
	add.s32 	%r57, %r56, %r44;
	mul.wide.u32 	%rd37, %r57, 4;
	add.s64 	%rd38, %rd1, %rd37;
	ld.global.f32 	%f50, [%rd38];
	fma.rn.f32 	%f66, %f49, %f50, %f48;
	add.s32 	%r78, %r78, 4;
$L__BB1_8:
	and.b32  	%r58, %r44, 3;
	setp.eq.s32 	%p8, %r58, 0;
	@%p8 bra 	$L__BB1_13;
	setp.eq.s32 	%p9, %r58, 1;
	@%p9 bra 	$L__BB1_11;
	add.s32 	%r59, %r78, %r2;
	mul.wide.u32 	%rd39, %r59, 4;
	add.s64 	%rd40, %rd2, %rd39;
	ld.global.f32 	%f52, [%rd40];
	mad.lo.s32 	%r60, %r78, %r44, %r66;
	mul.wide.u32 	%rd41, %r60, 4;
	add.s64 	%rd42, %rd1, %rd41;
	ld.global.f32 	%f53, [%rd42];
	fma.rn.f32 	%f54, %f52, %f53, %f66;
	cvt.u64.u32 	%rd44, %r78;
	add.s64 	%rd45, %rd44, %rd43;
	shl.b64 	%rd46, %rd45, 2;
	add.s64 	%rd47, %rd2, %rd46;
	ld.global.f32 	%f55, [%rd47+4];
	add.s32 	%r61, %r60, %r44;
	mul.wide.u32 	%rd48, %r61, 4;
	add.s64 	%rd49, %rd1, %rd48;
	ld.global.f32 	%f56, [%rd49];
	fma.rn.f32 	%f66, %f55, %f56, %f54;
	add.s32 	%r78, %r78, 2;
$L__BB1_11:
	and.b32  	%r62, %r44, 1;
	setp.eq.b32 	%p10, %r62, 1;
	not.pred 	%p11, %p10;
	@%p11 bra 	$L__BB1_13;
	add.s32 	%r63, %r78, %r2;
	mul.wide.u32 	%rd50, %r63, 4;
	add.s64 	%rd51, %rd2, %rd50;
	ld.global.f32 	%f57, [%rd51];
	mad.lo.s32 	%r64, %r78, %r44, %r66;
	mul.wide.u32 	%rd52, %r64, 4;
	add.s64 	%rd53, %rd1, %rd52;
	ld.global.f32 	%f58, [%rd53];
	fma.rn.f32 	%f66, %f57, %f58, %f66;
$L__BB1_13:
	ld.param.u64 	%rd57, [_Z21rowSquareMatMulKernelPfS_S_i_param_2];
	add.s32 	%r65, %r66, %r2;
	cvta.to.global.u64 	%rd54, %rd57;
	mul.wide.u32 	%rd55, %r65, 4;
	add.s64 	%rd56, %rd54, %rd55;
	st.global.f32 	[%rd56], %f66;
	add.s32 	%r66, %r66, 1;
	setp.ne.s32 	%p12, %r66, %r44;
	@%p12 bra 	$L__BB1_2;
$L__BB1_14:
	ret;

}
	// .globl	_Z21colSquareMatMulKernelPfS_S_i
.visible .entry _Z21colSquareMatMulKernelPfS_S_i(
	.param .u64 .ptr .align 1 _Z21colSquareMatMulKernelPfS_S_i_param_0,
	.param .u64 .ptr .align 1 _Z21colSquareMatMulKernelPfS_S_i_param_1,
	.param .u64 .ptr .align 1 _Z21colSquareMatMulKernelPfS_S_i_param_2,
	.param .u32 _Z21colSquareMatMulKernelPfS_S_i_param_3
)
{
	.reg .pred 	%p<12>;
	.reg .b32 	%r<44>;
	.reg .b32 	%f<67>;
	.reg .b64 	%rd<49>;

	ld.param.u64 	%rd5, [_Z21colSquareMatMulKernelPfS_S_i_param_0];
	ld.param.u64 	%rd6, [_Z21colSquareMatMulKernelPfS_S_i_param_1];
	ld.param.u64 	%rd4, [_Z21colSquareMatMulKernelPfS_S_i_param_2];
	ld.param.u32 	%r24, [_Z21colSquareMatMulKernelPfS_S_i_param_3];
	cvta.to.global.u64 	%rd1, %rd6;
	cvta.to.global.u64 	%rd2, %rd5;
	mov.u32 	%r25, %ntid.x;
	mov.u32 	%r26, %ctaid.x;
	mov.u32 	%r27, %tid.x;
	mad.lo.s32 	%r1, %r25, %r26, %r27;
	setp.ge.s32 	%p1, %r1, %r24;
	setp.lt.s32 	%p2, %r24, 1;
	or.pred  	%p3, %p1, %p2;
	@%p3 bra 	$L__BB2_14;
	add.s32 	%r2, %r24, -1;
	and.b32  	%r3, %r24, 7;
	add.s32 	%r4, %r3, -1;
	and.b32  	%r5, %r24, 3;
	and.b32  	%r6, %r24, 2147483640;
	and.b32  	%r7, %r24, 1;
	neg.s32 	%r8, %r6;
	shl.b32 	%r9, %r24, 3;
	cvta.to.global.u64 	%rd3, %rd4;
	mov.b32 	%r37, 0;
	mul.wide.u32 	%rd41, %r24, 4;
$L__BB2_2:
	setp.lt.u32 	%p4, %r2, 7;
	mul.lo.s32 	%r11, %r37, %r24;
	mov.f32 	%f66, 0f00000000;
	mov.b32 	%r42, 0;
	@%p4 bra 	$L__BB2_5;
	mov.f32 	%f66, 0f00000000;
	mov.u32 	%r38, %r11;
	mov.u32 	%r39, %r1;
	mov.u32 	%r40, %r8;
$L__BB2_4:
	.pragma "nounroll";
	mul.wide.u32 	%rd7, %r38, 4;
	add.s64 	%rd8, %rd2, %rd7;
	ld.global.f32 	%f16, [%rd8];
	mul.wide.s32 	%rd9, %r39, 4;
	add.s64 	%rd10, %rd1, %rd9;
	ld.global.f32 	%f17, [%rd10];
	fma.rn.f32 	%f18, %f16, %f17, %f66;
	ld.global.f32 	%f19, [%rd8+4];
	mul.wide.u32 	%rd11, %r24, 4;
	add.s64 	%rd12, %rd10, %rd11;
	ld.global.f32 	%f20, [%rd12];
	fma.rn.f32 	%f21, %f19, %f20, %f18;
	ld.global.f32 	%f22, [%rd8+8];
	add.s64 	%rd13, %rd12, %rd11;
	ld.global.f32 	%f23, [%rd13];
	fma.rn.f32 	%f24, %f22, %f23, %f21;
	ld.global.f32 	%f25, [%rd8+12];
	add.s64 	%rd14, %rd13, %rd11;
	ld.global.f32 	%f26, [%rd14];
	fma.rn.f32 	%f27, %f25, %f26, %f24;
	ld.global.f32 	%f28, [%rd8+16];
	add.s64 	%rd15, %rd14, %rd11;
	ld.global.f32 	%f29, [%rd15];
	fma.rn.f32 	%f30, %f28, %f29, %f27;
	ld.global.f32 	%f31, [%rd8+20];
	add.s64 	%rd16, %rd15, %rd11;
	ld.global.f32 	%f32, [%rd16];
	fma.rn.f32 	%f33, %f31, %f32, %f30;
	ld.global.f32 	%f34, [%rd8+24];
	add.s64 	%rd17, %rd16, %rd11;
	ld.global.f32 	%f35, [%rd17];
	fma.rn.f32 	%f36, %f34, %f35, %f33;
	ld.global.f32 	%f37, [%rd8+28];
	add.s64 	%rd18, %rd17, %rd11;
	ld.global.f32 	%f38, [%rd18];
	fma.rn.f32 	%f66, %f37, %f38, %f36;
	add.s32 	%r40, %r40, 8;
	add.s32 	%r39, %r39, %r9;
	add.s32 	%r38, %r38, 8;
	setp.ne.s32 	%p5, %r40, 0;
	mov.u32 	%r42, %r6;
	@%p5 bra 	$L__BB2_4;
$L__BB2_5:
	setp.eq.s32 	%p6, %r3, 0;
	@%p6 bra 	$L__BB2_13;
	setp.lt.u32 	%p7, %r4, 3;
	@%p7 bra 	$L__BB2_8;
	add.s32 	%r30, %r42, %r11;
	mul.wide.u32 	%rd19, %r30, 4;
	add.s64 	%rd20, %rd2, %rd19;
	ld.global.f32 	%f40, [%rd20];
	mad.lo.s32 	%r31, %r42, %r24, %r1;
	mul.wide.s32 	%rd21, %r31, 4;
	add.s64 	%rd22, %rd1, %rd21;
	ld.global.f32 	%f41, [%rd22];
	fma.rn.f32 	%f42, %f40, %f41, %f66;
	cvt.u64.u32 	%rd23, %r11;
	cvt.u64.u32 	%rd24, %r42;
	add.s64 	%rd25, %rd24, %rd23;
	shl.b64 	%rd26, %rd25, 2;
	add.s64 	%rd27, %rd2, %rd26;
	ld.global.f32 	%f43, [%rd27+4];
	add.s64 	%rd29, %rd22, %rd41;
	ld.global.f32 	%f44, [%rd29];
	fma.rn.f32 	%f45, %f43, %f44, %f42;
	ld.global.f32 	%f46, [%rd27+8];
	add.s64 	%rd30, %rd29, %rd41;
	ld.global.f32 	%f47, [%rd30];
	fma.rn.f32 	%f48, %f46, %f47, %f45;
	ld.global.f32 	%f49, [%rd27+12];
	add.s64 	%rd31, %rd30, %rd41;
	ld.global.f32 	%f50, [%rd31];
	fma.rn.f32 	%f66, %f49, %f50, %f48;
	add.s32 	%r42, %r42, 4;
$L__BB2_8:
	setp.eq.s32 	%p8, %r5, 0;
	@%p8 bra 	$L__BB2_13;
	setp.eq.s32 	%p9, %r5, 1;
	@%p9 bra 	$L__BB2_11;
	add.s32 	%r32, %r42, %r11;
	mul.wide.u32 	%rd32, %r32, 4;
	add.s64 	%rd33, %rd2, %rd32;
	ld.global.f32 	%f52, [%rd33];
	mad.lo.s32 	%r33, %r42, %r24, %r1;
	mul.wide.s32 	%rd34, %r33, 4;
	add.s64 	%rd35, %rd1, %rd34;
	ld.global.f32 	%f53, [%rd35];
	fma.rn.f32 	%f54, %f52, %f53, %f66;
	cvt.u64.u32 	%rd36, %r11;
	cvt.u64.u32 	%rd37, %r42;
	add.s64 	%rd38, %rd37, %rd36;
	shl.b64 	%rd39, %rd38, 2;
	add.s64 	%rd40, %rd2, %rd39;
	ld.global.f32 	%f55, [%rd40+4];
	add.s64 	%rd42, %rd35, %rd41;
	ld.global.f32 	%f56, [%rd42];
	fma.rn.f32 	%f66, %f55, %f56, %f54;
	add.s32 	%r42, %r42, 2;
$L__BB2_11:
	setp.eq.s32 	%p10, %r7, 0;
	@%p10 bra 	$L__BB2_13;
	add.s32 	%r34, %r42, %r11;
	mul.wide.u32 	%rd43, %r34, 4;
	add.s64 	%rd44, %rd2, %rd43;
	ld.global.f32 	%f57, [%rd44];
	mad.lo.s32 	%r35, %r42, %r24, %r1;
	mul.wide.s32 	%rd45, %r35, 4;
	add.s64 	%rd46, %rd1, %rd45;
	ld.global.f32 	%f58, [%rd46];
	fma.rn.f32 	%f66, %f57, %f58, %f66;
$L__BB2_13:
	add.s32 	%r36, %r11, %r1;
	mul.wide.s32 	%rd47, %r36, 4;
	add.s64 	%rd48, %rd3, %rd47;
	st.global.f32 	[%rd48], %f66;
	add.s32 	%r37, %r37, 1;
	setp.ne.s32 	%p11, %r37, %r24;
	@%p11 bra 	$L__BB2_2;
$L__BB2_14:
	ret;

}
	// .globl	_Z21squareVecMatMulKernelPfS_S_i
.visible .entry _Z21squareVecMatMulKernelPfS_S_i(
	.param .u64 .ptr .align 1 _Z21squareVecMatMulKernelPfS_S_i_param_0,
	.param .u64 .ptr .align 1 _Z21squareVecMatMulKernelPfS_S_i_param_1,
	.param .u64 .ptr .align 1 _Z21squareVecMatMulKernelPfS_S_i_param_2,
	.param .u32 _Z21squareVecMatMulKernelPfS_S_i_param_3
)
{
	.reg .pred 	%p<10>;
	.reg .b32 	%r<31>;
	.reg .b32 	%f<83>;
	.reg .b64 	%rd<36>;

	ld.param.u64 	%rd10, [_Z21squareVecMatMulKernelPfS_S_i_param_0];
	ld.param.u64 	%rd8, [_Z21squareVecMatMulKernelPfS_S_i_param_1];
	ld.param.u64 	%rd9, [_Z21squareVecMatMulKernelPfS_S_i_param_2];
	ld.param.u32 	%r18, [_Z21squareVecMatMulKernelPfS_S_i_param_3];
	cvta.to.global.u64 	%rd1, %rd10;
	mov.u32 	%r19, %ntid.y;
	mov.u32 	%r20, %ctaid.y;
	mov.u32 	%r21, %tid.y;
	mad.lo.s32 	%r1, %r19, %r20, %r21;
	setp.ge.s32 	%p1, %r1, %r18;
	@%p1 bra 	$L__BB3_14;
	cvta.to.global.u64 	%rd11, %rd8;
	mul.lo.s32 	%r2, %r18, %r1;
	mul.wide.u32 	%rd12, %r1, 4;
	add.s64 	%rd13, %rd11, %rd12;
	ld.global.f32 	%f1, [%rd13];
	and.b32  	%r3, %r18, 15;
	setp.lt.u32 	%p2, %r18, 16;
	mov.f32 	%f82, 0f00000000;
	mov.b32 	%r28, 0;
	@%p2 bra 	$L__BB3_4;
	and.b32  	%r28, %r18, 2147483632;
	neg.s32 	%r26, %r28;
	mul.wide.u32 	%rd14, %r2, 4;
	add.s64 	%rd15, %rd14, %rd1;
	add.s64 	%rd34, %rd15, 32;
	mov.f32 	%f82, 0f00000000;
$L__BB3_3:
	.pragma "nounroll";
	ld.global.f32 	%f18, [%rd34+-32];
	fma.rn.f32 	%f19, %f18, %f1, %f82;
	ld.global.f32 	%f20, [%rd34+-28];
	fma.rn.f32 	%f21, %f20, %f1, %f19;
	ld.global.f32 	%f22, [%rd34+-24];
	fma.rn.f32 	%f23, %f22, %f1, %f21;
	ld.global.f32 	%f24, [%rd34+-20];
	fma.rn.f32 	%f25, %f24, %f1, %f23;
	ld.global.f32 	%f26, [%rd34+-16];
	fma.rn.f32 	%f27, %f26, %f1, %f25;
	ld.global.f32 	%f28, [%rd34+-12];
	fma.rn.f32 	%f29, %f28, %f1, %f27;
	ld.global.f32 	%f30, [%rd34+-8];
	fma.rn.f32 	%f31, %f30, %f1, %f29;
	ld.global.f32 	%f32, [%rd34+-4];
	fma.rn.f32 	%f33, %f32, %f1, %f31;
	ld.global.f32 	%f34, [%rd34];
	fma.rn.f32 	%f35, %f34, %f1, %f33;
	ld.global.f32 	%f36, [%rd34+4];
	fma.rn.f32 	%f37, %f36, %f1, %f35;
	ld.global.f32 	%f38, [%rd34+8];
	fma.rn.f32 	%f39, %f38, %f1, %f37;
	ld.global.f32 	%f40, [%rd34+12];
	fma.rn.f32 	%f41, %f40, %f1, %f39;
	ld.global.f32 	%f42, [%rd34+16];
	fma.rn.f32 	%f43, %f42, %f1, %f41;
	ld.global.f32 	%f44, [%rd34+20];
	fma.rn.f32 	%f45, %f44, %f1, %f43;
	ld.global.f32 	%f46, [%rd34+24];
	fma.rn.f32 	%f47, %f46, %f1, %f45;
	ld.global.f32 	%f48, [%rd34+28];
	fma.rn.f32 	%f82, %f48, %f1, %f47;
	add.s32 	%r26, %r26, 16;
	add.s64 	%rd34, %rd34, 64;
	setp.ne.s32 	%p3, %r26, 0;
	@%p3 bra 	$L__BB3_3;
$L__BB3_4:
	setp.eq.s32 	%p4, %r3, 0;
	@%p4 bra 	$L__BB3_13;
	and.b32  	%r9, %r18, 7;
	setp.lt.u32 	%p5, %r3, 8;
	@%p5 bra 	$L__BB3_7;
	add.s32 	%r23, %r28, %r2;
	mul.wide.u32 	%rd16, %r23, 4;
	add.s64 	%rd17, %rd1, %rd16;
	ld.global.f32 	%f50, [%rd17];
	fma.rn.f32 	%f51, %f50, %f1, %f82;
	cvt.u64.u32 	%rd18, %r2;
	cvt.u64.u32 	%rd19, %r28;
	add.s64 	%rd20, %rd19, %rd18;
	shl.b64 	%rd21, %rd20, 2;
	add.s64 	%rd22, %rd1, %rd21;
	ld.global.f32 	%f52, [%rd22+4];
	fma.rn.f32 	%f53, %f52, %f1, %f51;
	ld.global.f32 	%f54, [%rd22+8];
	fma.rn.f32 	%f55, %f54, %f1, %f53;
	ld.global.f32 	%f56, [%rd22+12];
	fma.rn.f32 	%f57, %f56, %f1, %f55;
	ld.global.f32 	%f58, [%rd22+16];
	fma.rn.f32 	%f59, %f58, %f1, %f57;
	ld.global.f32 	%f60, [%rd22+20];
	fma.rn.f32 	%f61, %f60, %f1, %f59;
	ld.global.f32 	%f62, [%rd22+24];
	fma.rn.f32 	%f63, %f62, %f1, %f61;
	ld.global.f32 	%f64, [%rd22+28];
	fma.rn.f32 	%f82, %f64, %f1, %f63;
	add.s32 	%r28, %r28, 8;
$L__BB3_7:
	setp.eq.s32 	%p6, %r9, 0;
	@%p6 bra 	$L__BB3_13;
	and.b32  	%r12, %r18, 3;
	setp.lt.u32 	%p7, %r9, 4;
	@%p7 bra 	$L__BB3_10;
	add.s32 	%r24, %r28, %r2;
	mul.wide.u32 	%rd23, %r24, 4;
	add.s64 	%rd24, %rd1, %rd23;
	ld.global.f32 	%f66, [%rd24];
	fma.rn.f32 	%f67, %f66, %f1, %f82;
	cvt.u64.u32 	%rd25, %r2;
	cvt.u64.u32 	%rd26, %r28;
	add.s64 	%rd27, %rd26, %rd25;
	shl.b64 	%rd28, %rd27, 2;
	add.s64 	%rd29, %rd1, %rd28;
	ld.global.f32 	%f68, [%rd29+4];
	fma.rn.f32 	%f69, %f68, %f1, %f67;
	ld.global.f32 	%f70, [%rd29+8];
	fma.rn.f32 	%f71, %f70, %f1, %f69;
	ld.global.f32 	%f72, [%rd29+12];
	fma.rn.f32 	%f82, %f72, %f1, %f71;
	add.s32 	%r28, %r28, 4;
$L__BB3_10:
	setp.eq.s32 	%p8, %r12, 0;
	@%p8 bra 	$L__BB3_13;
	add.s32 	%r25, %r28, %r2;
	mul.wide.u32 	%rd30, %r25, 4;
	add.s64 	%rd35, %rd1, %rd30;
	neg.s32 	%r30, %r12;
$L__BB3_12:
	.pragma "nounroll";
	ld.global.f32 	%f73, [%rd35];
	fma.rn.f32 	%f82, %f73, %f1, %f82;
	add.s64 	%rd35, %rd35, 4;
	add.s32 	%r30, %r30, 1;
	setp.ne.s32 	%p9, %r30, 0;
	@%p9 bra 	$L__BB3_12;
$L__BB3_13:
	cvta.to.global.u64 	%rd31, %rd9;
	add.s64 	%rd33, %rd31, %rd12;
	st.global.f32 	[%rd33], %f82;
$L__BB3_14:
	ret;

}


// ===== COMPILED SASS (sm_100) =====

	.target	sm_100

	.elftype	@"ET_EXEC"


//--------------------- .note.nv.tkinfo           --------------------------
	.section	.note.nv.tkinfo,"",@"SHT_NOTE"
	.sectionflags	@"SHF_NOTE_NV_TKINFO"
	.tkinfo
        /*0018*/ 	.word	0x00000002
        /*0030*/ 	.string	""
        /*0030*/ 	.string	"ptxas"
        /*0030*/ 	.string	"Cuda compilation tools, release 13.0, V13.0.88"
        /*0030*/ 	.string	"Build cuda_13.0.r13.0/compiler.36424714_0"
        /*0030*/ 	.string	"-arch sm_100 -m 64 "



//--------------------- .note.nv.cuinfo           --------------------------
	.section	.note.nv.cuinfo,"",@"SHT_NOTE"
	.sectionflags	@"SHF_NOTE_NV_CUINFO"
        /*0018*/ 	.short	0x0002
        /*001a*/ 	.short	0x0064
        /*001c*/ 	.short	0x0082
	.zero		2


//--------------------- .nv.info                  --------------------------
	.section	.nv.info,"",@"SHT_CUDA_INFO"
	.align	4


	//----- nvinfo : EIATTR_REGCOUNT
	.align		4
        /*0000*/ 	.byte	0x04, 0x2f
        /*0002*/ 	.short	(.L_1 - .L_0)
	.align		4
.L_0:
        /*0004*/ 	.word	index@(_Z18squareMatMulKernelPfS_S_i)
        /*0008*/ 	.word	0x00000020


	//----- nvinfo : EIATTR_FRAME_SIZE
	.align		4
.L_1:
        /*000c*/ 	.byte	0x04, 0x11
        /*000e*/ 	.short	(.L_3 - .L_2)
	.align		4
.L_2:
        /*0010*/ 	.word	index@(_Z18squareMatMulKernelPfS_S_i)
        /*0014*/ 	.word	0x00000000


	//----- nvinfo : EIATTR_REGCOUNT
	.align		4
.L_3:
        /*0018*/ 	.byte	0x04, 0x2f
        /*001a*/ 	.short	(.L_5 - .L_4)
	.align		4
.L_4:
        /*001c*/ 	.word	index@(_Z21rowSquareMatMulKernelPfS_S_i)
        /*0020*/ 	.word	0x00000020


	//----- nvinfo : EIATTR_FRAME_SIZE
	.align		4
.L_5:
        /*0024*/ 	.byte	0x04, 0x11
        /*0026*/ 	.short	(.L_7 - .L_6)
	.align		4
.L_6:
        /*0028*/ 	.word	index@(_Z21rowSquareMatMulKernelPfS_S_i)
        /*002c*/ 	.word	0x00000000


	//----- nvinfo : EIATTR_REGCOUNT
	.align		4
.L_7:
        /*0030*/ 	.byte	0x04, 0x2f
        /*0032*/ 	.short	(.L_9 - .L_8)
	.align		4
.L_8:
        /*0034*/ 	.word	index@(_Z21colSquareMatMulKernelPfS_S_i)
        /*0038*/ 	.word	0x00000020


	//----- nvinfo : EIATTR_FRAME_SIZE
	.align		4
.L_9:
        /*003c*/ 	.byte	0x04, 0x11
        /*003e*/ 	.short	(.L_11 - .L_10)
	.align		4
.L_10:
        /*0040*/ 	.word	index@(_Z21colSquareMatMulKernelPfS_S_i)
        /*0044*/ 	.word	0x00000000


	//----- nvinfo : EIATTR_REGCOUNT
	.align		4
.L_11:
        /*0048*/ 	.byte	0x04, 0x2f
        /*004a*/ 	.short	(.L_13 - .L_12)
	.align		4
.L_12:
        /*004c*/ 	.word	index@(_Z21squareVecMatMulKernelPfS_S_i)
        /*0050*/ 	.word	0x00000019


	//----- nvinfo : EIATTR_FRAME_SIZE
	.align		4
.L_13:
        /*0054*/ 	.byte	0x04, 0x11
        /*0056*/ 	.short	(.L_15 - .L_14)
	.align		4
.L_14:
        /*0058*/ 	.word	index@(_Z21squareVecMatMulKernelPfS_S_i)
        /*005c*/ 	.word	0x00000000


	//----- nvinfo : EIATTR_MIN_STACK_SIZE
	.align		4
.L_15:
        /*0060*/ 	.byte	0x04, 0x12
        /*0062*/ 	.short	(.L_17 - .L_16)
	.align		4
.L_16:
        /*0064*/ 	.word	index@(_Z21squareVecMatMulKernelPfS_S_i)
        /*0068*/ 	.word	0x00000000


	//----- nvinfo : EIATTR_MIN_STACK_SIZE
	.align		4
.L_17:
        /*006c*/ 	.byte	0x04, 0x12
        /*006e*/ 	.short	(.L_19 - .L_18)
	.align		4
.L_18:
        /*0070*/ 	.word	index@(_Z21colSquareMatMulKernelPfS_S_i)
        /*0074*/ 	.word	0x00000000


	//----- nvinfo : EIATTR_MIN_STACK_SIZE
	.align		4
.L_19:
        /*0078*/ 	.byte	0x04, 0x12
        /*007a*/ 	.short	(.L_21 - .L_20)
	.align		4
.L_20:
        /*007c*/ 	.word	index@(_Z21rowSquareMatMulKernelPfS_S_i)
        /*0080*/ 	.word	0x00000000


	//----- nvinfo : EIATTR_MIN_STACK_SIZE
	.align		4
.L_21:
        /*0084*/ 	.byte	0x04, 0x12
        /*0086*/ 	.short	(.L_23 - .L_22)
	.align		4
.L_22:
        /*0088*/ 	.word	index@(_Z18squareMatMulKernelPfS_S_i)
        /*008c*/ 	.word	0x00000000
.L_23:


//--------------------- .nv.compat                --------------------------
	.section	.nv.compat,"",@"SHT_CUDA_COMPAT_INFO"
	.align	4
        /*0000*/ 	.byte	0x02, 0x09, 0x00, 0x00, 0x02, 0x02, 0x01, 0x00, 0x02, 0x05, 0x05, 0x00, 0x03, 0x07, 0x01, 0x01
        /*0010*/ 	.byte	0x02, 0x03, 0x00, 0x00, 0x02, 0x06, 0x01, 0x00, 0x04, 0x0b, 0x08, 0x00, 0x09, 0x00, 0x00, 0x00
        /*0020*/ 	.byte	0x00, 0x00, 0x00, 0x00


//--------------------- .nv.info._Z21squareVecMatMulKernelPfS_S_i --------------------------
	.section	.nv.info._Z21squareVecMatMulKernelPfS_S_i,"",@"SHT_CUDA_INFO"
	.sectionflags	@""
	.align	4


	//----- nvinfo : EIATTR_CUDA_API_VERSION
	.align		4
        /*0000*/ 	.byte	0x04, 0x37
        /*0002*/ 	.short	(.L_25 - .L_24)
.L_24:
        /*0004*/ 	.word	0x00000082


	//----- nvinfo : EIATTR_KPARAM_INFO
	.align		4
.L_25:
        /*0008*/ 	.byte	0x04, 0x17
        /*000a*/ 	.short	(.L_27 - .L_26)
.L_26:
        /*000c*/ 	.word	0x00000000
        /*0010*/ 	.short	0x0003
        /*0012*/ 	.short	0x0018
        /*0014*/ 	.byte	0x00, 0xf0, 0x11, 0x00


	//----- nvinfo : EIATTR_KPARAM_INFO
	.align		4
.L_27:
        /*0018*/ 	.byte	0x04, 0x17
        /*001a*/ 	.short	(.L_29 - .L_28)
.L_28:
        /*001c*/ 	.word	0x00000000
        /*0020*/ 	.short	0x0002
        /*0022*/ 	.short	0x0010
        /*0024*/ 	.byte	0x00, 0xf5, 0x21, 0x00


	//----- nvinfo : EIATTR_KPARAM_INFO
	.align		4
.L_29:
        /*0028*/ 	.byte	0x04, 0x17
        /*002a*/ 	.short	(.L_31 - .L_30)
.L_30:
        /*002c*/ 	.word	0x00000000
        /*0030*/ 	.short	0x0001
        /*0032*/ 	.short	0x0008
        /*0034*/ 	.byte	0x00, 0xf5, 0x21, 0x00


	//----- nvinfo : EIATTR_KPARAM_INFO
	.align		4
.L_31:
        /*0038*/ 	.byte	0x04, 0x17
        /*003a*/ 	.short	(.L_33 - .L_32)
.L_32:
        /*003c*/ 	.word	0x00000000
        /*0040*/ 	.short	0x0000
        /*0042*/ 	.short	0x0000
        /*0044*/ 	.byte	0x00, 0xf5, 0x21, 0x00


	//----- nvinfo : EIATTR_SPARSE_MMA_MASK
	.align		4
.L_33:
        /*0048*/ 	.byte	0x03, 0x50
        /*004a*/ 	.short	0x0000


	//----- nvinfo : EIATTR_MAXREG_COUNT
	.align		4
        /*004c*/ 	.byte	0x03, 0x1b
        /*004e*/ 	.short	0x00ff


	//----- nvinfo : EIATTR_MERCURY_ISA_VERSION
	.align		4
        /*0050*/ 	.byte	0x03, 0x5f
        /*0052*/ 	.short	0x0101


	//----- nvinfo : EIATTR_VRC_CTA_INIT_COUNT
	.align		4
        /*0054*/ 	.byte	0x02, 0x4a
	.zero		1
	.zero		1


	//----- nvinfo : EIATTR_EXIT_INSTR_OFFSETS
	.align		4
        /*0058*/ 	.byte	0x04, 0x1c
        /*005a*/ 	.short	(.L_35 - .L_34)


	//   ....[0]....
.L_34:
        /*005c*/ 	.word	0x00000070


	//   ....[1]....
        /*0060*/ 	.word	0x00000840


	//----- nvinfo : EIATTR_CBANK_PARAM_SIZE
	.align		4
.L_35:
        /*0064*/ 	.byte	0x03, 0x19
        /*0066*/ 	.short	0x001c


	//----- nvinfo : EIATTR_PARAM_CBANK
	.align		4
        /*0068*/ 	.byte	0x04, 0x0a
        /*006a*/ 	.short	(.L_37 - .L_36)
	.align		4
.L_36:
        /*006c*/ 	.word	index@(.nv.constant0._Z21squareVecMatMulKernelPfS_S_i)
        /*0070*/ 	.short	0x0380
        /*0072*/ 	.short	0x001c


	//----- nvinfo : EIATTR_SW_WAR
	.align		4
.L_37:
        /*0074*/ 	.byte	0x04, 0x36
        /*0076*/ 	.short	(.L_39 - .L_38)
.L_38:
        /*0078*/ 	.word	0x00000008
.L_39:


//--------------------- .nv.info._Z21colSquareMatMulKernelPfS_S_i --------------------------
	.section	.nv.info._Z21colSquareMatMulKernelPfS_S_i,"",@"SHT_CUDA_INFO"
	.sectionflags	@""
	.align	4


	//----- nvinfo : EIATTR_CUDA_API_VERSION
	.align		4
        /*0000*/ 	.byte	0x04, 0x37
        /*0002*/ 	.short	(.L_41 - .L_40)
.L_40:
        /*0004*/ 	.word	0x00000082


	//----- nvinfo : EIATTR_KPARAM_INFO
	.align		4
.L_41:
        /*0008*/ 	.byte	0x04, 0x17
        /*000a*/ 	.short	(.L_43 - .L_42)
.L_42:
        /*000c*/ 	.word	0x00000000
        /*0010*/ 	.short	0x0003
        /*0012*/ 	.short	0x0018
        /*0014*/ 	.byte	0x00, 0xf0, 0x11, 0x00


	//----- nvinfo : EIATTR_KPARAM_INFO
	.align		4
.L_43:
        /*0018*/ 	.byte	0x04, 0x17
        /*001a*/ 	.short	(.L_45 - .L_44)
.L_44:
        /*001c*/ 	.word	0x00000000
        /*0020*/ 	.short	0x0002
        /*0022*/ 	.short	0x0010
        /*0024*/ 	.byte	0x00, 0xf5, 0x21, 0x00


	//----- nvinfo : EIATTR_KPARAM_INFO
	.align		4
.L_45:
        /*0028*/ 	.byte	0x04, 0x17
        /*002a*/ 	.short	(.L_47 - .L_46)
.L_46:
        /*002c*/ 	.word	0x00000000
        /*0030*/ 	.short	0x0001
        /*0032*/ 	.short	0x0008
        /*0034*/ 	.byte	0x00, 0xf5, 0x21, 0x00


	//----- nvinfo : EIATTR_KPARAM_INFO
	.align		4
.L_47:
        /*0038*/ 	.byte	0x04, 0x17
        /*003a*/ 	.short	(.L_49 - .L_48)
.L_48:
        /*003c*/ 	.word	0x00000000
        /*0040*/ 	.short	0x0000
        /*0042*/ 	.short	0x0000
        /*0044*/ 	.byte	0x00, 0xf5, 0x21, 0x00


	//----- nvinfo : EIATTR_SPARSE_MMA_MASK
	.align		4
.L_49:
        /*0048*/ 	.byte	0x03, 0x50
        /*004a*/ 	.short	0x0000


	//----- nvinfo : EIATTR_MAXREG_COUNT
	.align		4
        /*004c*/ 	.byte	0x03, 0x1b
        /*004e*/ 	.short	0x00ff


	//----- nvinfo : EIATTR_MERCURY_ISA_VERSION
	.align		4
        /*0050*/ 	.byte	0x03, 0x5f
        /*0052*/ 	.short	0x0101


	//----- nvinfo : EIATTR_VRC_CTA_INIT_COUNT
	.align		4
        /*0054*/ 	.byte	0x02, 0x4a
	.zero		1
	.zero		1


	//----- nvinfo : EIATTR_EXIT_INSTR_OFFSETS
	.align		4
        /*0058*/ 	.byte	0x04, 0x1c
        /*005a*/ 	.short	(.L_51 - .L_50)


	//   ....[0]....
.L_50:
        /*005c*/ 	.word	0x00000080


	//   ....[1]....
        /*0060*/ 	.word	0x000008a0


	//----- nvinfo : EIATTR_CBANK_PARAM_SIZE
	.align		4
.L_51:
        /*0064*/ 	.byte	0x03, 0x19
        /*0066*/ 	.short	0x001c


	//----- nvinfo : EIATTR_PARAM_CBANK
	.align		4
        /*0068*/ 	.byte	0x04, 0x0a
        /*006a*/ 	.short	(.L_53 - .L_52)
	.align		4
.L_52:
        /*006c*/ 	.word	index@(.nv.constant0._Z21colSquareMatMulKernelPfS_S_i)
        /*0070*/ 	.short	0x0380
        /*0072*/ 	.short	0x001c


	//----- nvinfo : EIATTR_SW_WAR
	.align		4
.L_53:
        /*0074*/ 	.byte	0x04, 0x36
        /*0076*/ 	.short	(.L_55 - .L_54)
.L_54:
        /*0078*/ 	.word	0x00000008
.L_55:


//--------------------- .nv.info._Z21rowSquareMatMulKernelPfS_S_i --------------------------
	.section	.nv.info._Z21rowSquareMatMulKernelPfS_S_i,"",@"SHT_CUDA_INFO"
	.sectionflags	@""
	.align	4


	//----- nvinfo : EIATTR_CUDA_API_VERSION
	.align		4
        /*0000*/ 	.byte	0x04, 0x37
        /*0002*/ 	.short	(.L_57 - .L_56)
.L_56:
        /*0004*/ 	.word	0x00000082


	//----- nvinfo : EIATTR_KPARAM_INFO
	.align		4
.L_57:
        /*0008*/ 	.byte	0x04, 0x17
        /*000a*/ 	.short	(.L_59 - .L_58)
.L_58:
        /*000c*/ 	.word	0x00000000
        /*0010*/ 	.short	0x0003
        /*0012*/ 	.short	0x0018
        /*0014*/ 	.byte	0x00, 0xf0, 0x11, 0x00


	//----- nvinfo : EIATTR_KPARAM_INFO
	.align		4
.L_59:
        /*0018*/ 	.byte	0x04, 0x17
        /*001a*/ 	.short	(.L_61 - .L_60)
.L_60:
        /*001c*/ 	.word	0x00000000
        /*0020*/ 	.short	0x0002
        /*0022*/ 	.short	0x0010
        /*0024*/ 	.byte	0x00, 0xf5, 0x21, 0x00


	//----- nvinfo : EIATTR_KPARAM_INFO
	.align		4
.L_61:
        /*0028*/ 	.byte	0x04, 0x17
        /*002a*/ 	.short	(.L_63 - .L_62)
.L_62:
        /*002c*/ 	.word	0x00000000
        /*0030*/ 	.short	0x0001
        /*0032*/ 	.short	0x0008
        /*0034*/ 	.byte	0x00, 0xf5, 0x21, 0x00


	//----- nvinfo : EIATTR_KPARAM_INFO
	.align		4
.L_63:
        /*0038*/ 	.byte	0x04, 0x17
        /*003a*/ 	.short	(.L_65 - .L_64)
.L_64:
        /*003c*/ 	.word	0x00000000
        /*0040*/ 	.short	0x0000
        /*0042*/ 	.short	0x0000
        /*0044*/ 	.byte	0x00, 0xf5, 0x21, 0x00


	//----- nvinfo : EIATTR_SPARSE_MMA_MASK
	.align		4
.L_65:
        /*0048*/ 	.byte	0x03, 0x50
        /*004a*/ 	.short	0x0000


	//----- nvinfo : EIATTR_MAXREG_COUNT
	.align		4
        /*004c*/ 	.byte	0x03, 0x1b
        /*004e*/ 	.short	0x00ff


	//----- nvinfo : EIATTR_MERCURY_ISA_VERSION
	.align		4
        /*0050*/ 	.byte	0x03, 0x5f
        /*0052*/ 	.short	0x0101


	//----- nvinfo : EIATTR_VRC_CTA_INIT_COUNT
	.align		4
        /*0054*/ 	.byte	0x02, 0x4a
	.zero		1
	.zero		1


	//----- nvinfo : EIATTR_EXIT_INSTR_OFFSETS
	.align		4
        /*0058*/ 	.byte	0x04, 0x1c
        /*005a*/ 	.short	(.L_67 - .L_66)


	//   ....[0]....
.L_66:
        /*005c*/ 	.word	0x00000080


	//   ....[1]....
        /*0060*/ 	.word	0x000009f0


	//----- nvinfo : EIATTR_CBANK_PARAM_SIZE
	.align		4
.L_67:
        /*0064*/ 	.byte	0x03, 0x19
        /*0066*/ 	.short	0x001c


	//----- nvinfo : EIATTR_PARAM_CBANK
	.align		4
        /*0068*/ 	.byte	0x04, 0x0a
        /*006a*/ 	.short	(.L_69 - .L_68)
	.align		4
.L_68:
        /*006c*/ 	.word	index@(.nv.constant0._Z21rowSquareMatMulKernelPfS_S_i)
        /*0070*/ 	.short	0x0380
        /*0072*/ 	.short	0x001c


	//----- nvinfo : EIATTR_SW_WAR
	.align		4
.L_69:
        /*0074*/ 	.byte	0x04, 0x36
        /*0076*/ 	.short	(.L_71 - .L_70)
.L_70:
        /*0078*/ 	.word	0x00000008
.L_71:


//--------------------- .nv.info._Z18squareMatMulKernelPfS_S_i --------------------------
	.section	.nv.info._Z18squareMatMulKernelPfS_S_i,"",@"SHT_CUDA_INFO"
	.sectionflags	@""
	.align	4


	//----- nvinfo : EIATTR_CUDA_API_VERSION
	.align		4
        /*0000*/ 	.byte	0x04, 0x37
        /*0002*/ 	.short	(.L_73 - .L_72)
.L_72:
        /*0004*/ 	.word	0x00000082


	//----- nvinfo : EIATTR_KPARAM_INFO
	.align		4
.L_73:
        /*0008*/ 	.byte	0x04, 0x17
        /*000a*/ 	.short	(.L_75 - .L_74)
.L_74:
        /*000c*/ 	.word	0x00000000
        /*0010*/ 	.short	0x0003
        /*0012*/ 	.short	0x0018
        /*0014*/ 	.byte	0x00, 0xf0, 0x11, 0x00


	//----- nvinfo : EIATTR_KPARAM_INFO
	.align		4
.L_75:
        /*0018*/ 	.byte	0x04, 0x17
        /*001a*/ 	.short	(.L_77 - .L_76)
.L_76:
        /*001c*/ 	.word	0x00000000
        /*0020*/ 	.short	0x0002
        /*0022*/ 	.short	0x0010
        /*0024*/ 	.byte	0x00, 0xf5, 0x21, 0x00


	//----- nvinfo : EIATTR_KPARAM_INFO
	.align		4
.L_77:
        /*0028*/ 	.byte	0x04, 0x17
        /*002a*/ 	.short	(.L_79 - .L_78)
.L_78:
        /*002c*/ 	.word	0x00000000
        /*0030*/ 	.short	0x0001
        /*0032*/ 	.short	0x0008
        /*0034*/ 	.byte	0x00, 0xf5, 0x21, 0x00


	//----- nvinfo : EIATTR_KPARAM_INFO
	.align		4
.L_79:
        /*0038*/ 	.byte	0x04, 0x17
        /*003a*/ 	.short	(.L_81 - .L_80)
.L_80:
        /*003c*/ 	.word	0x00000000
        /*0040*/ 	.short	0x0000
        /*0042*/ 	.short	0x0000
        /*0044*/ 	.byte	0x00, 0xf5, 0x21, 0x00


	//----- nvinfo : EIATTR_SPARSE_MMA_MASK
	.align		4
.L_81:
        /*0048*/ 	.byte	0x03, 0x50
        /*004a*/ 	.short	0x0000


	//----- nvinfo : EIATTR_MAXREG_COUNT
	.align		4
        /*004c*/ 	.byte	0x03, 0x1b
        /*004e*/ 	.short	0x00ff


	//----- nvinfo : EIATTR_MERCURY_ISA_VERSION
	.align		4
        /*0050*/ 	.byte	0x03, 0x5f
        /*0052*/ 	.short	0x0101


	//----- nvinfo : EIATTR_VRC_CTA_INIT_COUNT
	.align		4
        /*0054*/ 	.byte	0x02, 0x4a
	.zero		1
	.zero		1


	//----- nvinfo : EIATTR_EXIT_INSTR_OFFSETS
	.align		4
        /*0058*/ 	.byte	0x04, 0x1c
        /*005a*/ 	.short	(.L_83 - .L_82)


	//   ....[0]....
.L_82:
        /*005c*/ 	.word	0x000000d0


	//   ....[1]....
        /*0060*/ 	.word	0x00000930


	//----- nvinfo : EIATTR_CBANK_PARAM_SIZE
	.align		4
.L_83:
        /*0064*/ 	.byte	0x03, 0x19
        /*0066*/ 	.short	0x001c


	//----- nvinfo : EIATTR_PARAM_CBANK
	.align		4
        /*0068*/ 	.byte	0x04, 0x0a
        /*006a*/ 	.short	(.L_85 - .L_84)
	.align		4
.L_84:
        /*006c*/ 	.word	index@(.nv.constant0._Z18squareMatMulKernelPfS_S_i)
        /*0070*/ 	.short	0x0380
        /*0072*/ 	.short	0x001c


	//----- nvinfo : EIATTR_SW_WAR
	.align		4
.L_85:
        /*0074*/ 	.byte	0x04, 0x36
        /*0076*/ 	.short	(.L_87 - .L_86)
.L_86:
        /*0078*/ 	.word	0x00000008
.L_87:


//--------------------- .nv.callgraph             --------------------------
	.section	.nv.callgraph,"",@"SHT_CUDA_CALLGRAPH"
	.align	4
	.sectionentsize	8
	.align		4
        /*0000*/ 	.word	0x00000000
	.align		4
        /*0004*/ 	.word	0xffffffff
	.align		4
        /*0008*/ 	.word	0x00000000
	.align		4
        /*000c*/ 	.word	0xfffffffe
	.align		4
        /*0010*/ 	.word	0x00000000
	.align		4
        /*0014*/ 	.word	0xfffffffd
	.align		4
        /*0018*/ 	.word	0x00000000
	.align		4
        /*001c*/ 	.word	0xfffffffc


//--------------------- .text._Z21squareVecMatMulKernelPfS_S_i --------------------------
	.section	.text._Z21squareVecMatMulKernelPfS_S_i,"ax",@progbits
	.align	128
        .global         _Z21squareVecMatMulKernelPfS_S_i
        .type           _Z21squareVecMatMulKernelPfS_S_i,@function
        .size           _Z21squareVecMatMulKernelPfS_S_i,(.L_x_24 - _Z21squareVecMatMulKernelPfS_S_i)
        .other          _Z21squareVecMatMulKernelPfS_S_i,@"STO_CUDA_ENTRY STV_DEFAULT"
_Z21squareVecMatMulKernelPfS_S_i:
.text._Z21squareVecMatMulKernelPfS_S_i:
[----:B------:R-:W-:Y:S01]  /*0000*/  LDC R1, c[0x0][0x37c] ;  /* 0x0000df00ff017b82 */ /* 0x000fe20000000800 */
[----:B------:R-:W0:Y:S01]  /*0010*/  S2R R0, SR_CTAID.Y ;  /* 0x0000000000007919 */ /* 0x000e220000002600 */
[----:B------:R-:W0:Y:S01]  /*0020*/  LDCU UR4, c[0x0][0x364] ;  /* 0x00006c80ff0477ac */ /* 0x000e220008000800 */
[----:B------:R-:W0:Y:S01]  /*0030*/  S2R R3, SR_TID.Y ;  /* 0x0000000000037919 */ /* 0x000e220000002200 */
[----:B------:R-:W1:Y:S01]  /*0040*/  LDCU UR7, c[0x0][0x398] ;  /* 0x00007300ff0777ac */ /* 0x000e620008000800 */
[----:B0-----:R-:W-:-:S05]  /*0050*/  IMAD R0, R0, UR4, R3 ;  /* 0x0000000400007c24 */ /* 0x001fca000f8e0203 */
[----:B-1----:R-:W-:-:S13]  /*0060*/  ISETP.GE.AND P0, PT, R0, UR7, PT ;  /* 0x0000000700007c0c */ /* 0x002fda000bf06270 */
[----:B------:R-:W-:Y:S05]  /*0070*/  @P0 EXIT ;  /* 0x000000000000094d */ /* 0x000fea0003800000 */
[----:B------:R-:W0:Y:S01]  /*0080*/  LDC.64 R6, c[0x0][0x388] ;  /* 0x0000e200ff067b82 */ /* 0x000e220000000a00 */
[----:B------:R-:W1:Y:S01]  /*0090*/  LDCU.64 UR8, c[0x0][0x358] ;  /* 0x00006b00ff0877ac */ /* 0x000e620008000a00 */
[----:B0-----:R-:W-:-:S05]  /*00a0*/  IMAD.WIDE.U32 R6, R0, 0x4, R6 ;  /* 0x0000000400067825 */ /* 0x001fca00078e0006 */
[----:B-1----:R0:W5:Y:S01]  /*00b0*/  LDG.E R3, desc[UR8][R6.64] ;  /* 0x0000000806037981 */ /* 0x002162000c1e1900 */
[----:B------:R-:W-:Y:S01]  /*00c0*/  UISETP.GE.U32.AND UP0, UPT, UR7, 0x10, UPT ;  /* 0x000000100700788c */ /* 0x000fe2000bf06070 */
[----:B------:R-:W-:Y:S02]  /*00d0*/  HFMA2 R2, -RZ, RZ, 0, 0 ;  /* 0x00000000ff027431 */ /* 0x000fe400000001ff */
[----:B------:R-:W-:Y:S01]  /*00e0*/  IMAD R4, R0, UR7, RZ ;  /* 0x0000000700047c24 */ /* 0x000fe2000f8e02ff */
[----:B------:R-:W-:Y:S01]  /*00f0*/  ULOP3.LUT UR5, UR7, 0xf, URZ, 0xc0, !UPT ;  /* 0x0000000f07057892 */ /* 0x000fe2000f8ec0ff */
[----:B------:R-:W-:-:S04]  /*0100*/  UMOV UR4, URZ ;  /* 0x000000ff00047c82 */ /* 0x000fc80008000000 */
[----:B0-----:R-:W-:Y:S07]  /*0110*/  BRA.U !UP0, `(.L_x_0) ;  /* 0x0000000108b07547 */ /* 0x001fee000b800000 */
[----:B------:R-:W0:Y:S01]  /*0120*/  LDC.64 R6, c[0x0][0x380] ;  /* 0x0000e000ff067b82 */ /* 0x000e220000000a00 */
[----:B------:R-:W-:Y:S01]  /*0130*/  ULOP3.LUT UR4, UR7, 0x7ffffff0, URZ, 0xc0, !UPT ;  /* 0x7ffffff007047892 */ /* 0x000fe2000f8ec0ff */
[----:B------:R-:W-:-:S03]  /*0140*/  MOV R2, RZ ;  /* 0x000000ff00027202 */ /* 0x000fc60000000f00 */
[----:B------:R-:W-:Y:S01]  /*0150*/  UIADD3 UR6, UPT, UPT, -UR4, URZ, URZ ;  /* 0x000000ff04067290 */ /* 0x000fe2000fffe1ff */
[----:B0-----:R-:W-:-:S03]  /*0160*/  IMAD.WIDE.U32 R6, R4, 0x4, R6 ;  /* 0x0000000404067825 */ /* 0x001fc600078e0006 */
[----:B------:R-:W-:-:S04]  /*0170*/  IADD3 R6, P0, PT, R6, 0x20, RZ ;  /* 0x0000002006067810 */ /* 0x000fc80007f1e0ff */
[----:B------:R-:W-:-:S09]  /*0180*/  IADD3.X R7, PT, PT, RZ, R7, RZ, P0, !PT ;  /* 0x00000007ff077210 */ /* 0x000fd200007fe4ff */
.L_x_1:
[----:B------:R-:W2:Y:S04]  /*0190*/  LDG.E R5, desc[UR8][R6.64+-0x20] ;  /* 0xffffe00806057981 */ /* 0x000ea8000c1e1900 */
[----:B------:R-:W3:Y:S04]  /*01a0*/  LDG.E R9, desc[UR8][R6.64+-0x1c] ;  /* 0xffffe40806097981 */ /* 0x000ee8000c1e1900 */
[----:B------:R-:W4:Y:S04]  /*01b0*/  LDG.E R11, desc[UR8][R6.64+-0x18] ;  /* 0xffffe808060b7981 */ /* 0x000f28000c1e1900 */
        /* <DEDUP_REMOVED lines=12> */
[----:B------:R0:W4:Y:S01]  /*0280*/  LDG.E R10, desc[UR8][R6.64+0x1c] ;  /* 0x00001c08060a7981 */ /* 0x000122000c1e1900 */
[----:B------:R-:W-:-:S04]  /*0290*/  UIADD3 UR6, UPT, UPT, UR6, 0x10, URZ ;  /* 0x0000001006067890 */ /* 0x000fc8000fffe0ff */
[----:B------:R-:W-:Y:S01]  /*02a0*/  UISETP.NE.AND UP0, UPT, UR6, URZ, UPT ;  /* 0x000000ff0600728c */ /* 0x000fe2000bf05270 */
[----:B0-----:R-:W-:-:S04]  /*02b0*/  IADD3 R6, P0, PT, R6, 0x40, RZ ;  /* 0x0000004006067810 */ /* 0x001fc80007f1e0ff */
[----:B------:R-:W-:Y:S01]  /*02c0*/  IADD3.X R7, PT, PT, RZ, R7, RZ, P0, !PT ;  /* 0x00000007ff077210 */ /* 0x000fe200007fe4ff */
[----:B--2--5:R-:W-:-:S04]  /*02d0*/  FFMA R2, R3, R5, R2 ;  /* 0x0000000503027223 */ /* 0x024fc80000000002 */
[----:B---3--:R-:W-:-:S04]  /*02e0*/  FFMA R2, R3, R9, R2 ;  /* 0x0000000903027223 */ /* 0x008fc80000000002 */
[----:B----4-:R-:W-:-:S04]  /*02f0*/  FFMA R2, R3, R11, R2 ;  /* 0x0000000b03027223 */ /* 0x010fc80000000002 */
[----:B------:R-:W-:-:S04]  /*0300*/  FFMA R2, R3, R13, R2 ;  /* 0x0000000d03027223 */ /* 0x000fc80000000002 */
        /* <DEDUP_REMOVED lines=11> */
[----:B------:R-:W-:Y:S01]  /*03c0*/  FFMA R2, R3, R10, R21 ;  /* 0x0000000a03027223 */ /* 0x000fe20000000015 */
[----:B------:R-:W-:Y:S06]  /*03d0*/  BRA.U UP0, `(.L_x_1) ;  /* 0xfffffffd006c7547 */ /* 0x000fec000b83ffff */
.L_x_0:
[----:B------:R-:W-:-:S09]  /*03e0*/  UISETP.NE.AND UP0, UPT, UR5, URZ, UPT ;  /* 0x000000ff0500728c */ /* 0x000fd2000bf05270 */
[----:B------:R-:W-:Y:S05]  /*03f0*/  BRA.U !UP0, `(.L_x_2) ;  /* 0x0000000508047547 */ /* 0x000fea000b800000 */
[----:B------:R-:W-:Y:S02]  /*0400*/  UISETP.GE.U32.AND UP0, UPT, UR5, 0x8, UPT ;  /* 0x000000080500788c */ /* 0x000fe4000bf06070 */
[----:B------:R-:W-:-:S04]  /*0410*/  ULOP3.LUT UR6, UR7, 0x7, URZ, 0xc0, !UPT ;  /* 0x0000000707067892 */ /* 0x000fc8000f8ec0ff */
[----:B------:R-:W-:-:S03]  /*0420*/  UISETP.NE.AND UP1, UPT, UR6, URZ, UPT ;  /* 0x000000ff0600728c */ /* 0x000fc6000bf25270 */
[----:B------:R-:W-:Y:S08]  /*0430*/  BRA.U !UP0, `(.L_x_3) ;  /* 0x0000000108647547 */ /* 0x000ff0000b800000 */
[----:B------:R-:W0:Y:S01]  /*0440*/  LDC.64 R8, c[0x0][0x380] ;  /* 0x0000e000ff087b82 */ /* 0x000e220000000a00 */
[----:B------:R-:W1:Y:S01]  /*0450*/  LDCU.64 UR10, c[0x0][0x380] ;  /* 0x00007000ff0a77ac */ /* 0x000e620008000a00 */
[C---:B------:R-:W-:Y:S02]  /*0460*/  IADD3 R5, PT, PT, R4.reuse, UR4, RZ ;  /* 0x0000000404057c10 */ /* 0x040fe4000fffe0ff */
[----:B------:R-:W-:-:S04]  /*0470*/  IADD3 R7, P0, PT, R4, UR4, RZ ;  /* 0x0000000404077c10 */ /* 0x000fc8000ff1e0ff */
[----:B------:R-:W-:Y:S02]  /*0480*/  IADD3.X R10, PT, PT, RZ, RZ, RZ, P0, !PT ;  /* 0x000000ffff0a7210 */ /* 0x000fe400007fe4ff */
[----:B-1----:R-:W-:-:S04]  /*0490*/  LEA R6, P0, R7, UR10, 0x2 ;  /* 0x0000000a07067c11 */ /* 0x002fc8000f8010ff */
[----:B------:R-:W-:Y:S01]  /*04a0*/  LEA.HI.X R7, R7, UR11, R10, 0x2, P0 ;  /* 0x0000000b07077c11 */ /* 0x000fe200080f140a */
[----:B0-----:R-:W-:-:S04]  /*04b0*/  IMAD.WIDE.U32 R8, R5, 0x4, R8 ;  /* 0x0000000405087825 */ /* 0x001fc800078e0008 */
[----:B------:R-:W2:Y:S04]  /*04c0*/  LDG.E R5, desc[UR8][R6.64+0x4] ;  /* 0x0000040806057981 */ /* 0x000ea8000c1e1900 */
[----:B------:R-:W3:Y:S04]  /*04d0*/  LDG.E R8, desc[UR8][R8.64] ;  /* 0x0000000808087981 */ /* 0x000ee8000c1e1900 */
[----:B------:R-:W4:Y:S04]  /*04e0*/  LDG.E R11, desc[UR8][R6.64+0x8] ;  /* 0x00000808060b7981 */ /* 0x000f28000c1e1900 */
[----:B------:R-:W4:Y:S04]  /*04f0*/  LDG.E R13, desc[UR8][R6.64+0xc] ;  /* 0x00000c08060d7981 */ /* 0x000f28000c1e1900 */
[----:B------:R-:W4:Y:S04]  /*0500*/  LDG.E R15, desc[UR8][R6.64+0x10] ;  /* 0x00001008060f7981 */ /* 0x000f28000c1e1900 */
[----:B------:R-:W4:Y:S04]  /*0510*/  LDG.E R17, desc[UR8][R6.64+0x14] ;  /* 0x0000140806117981 */ /* 0x000f28000c1e1900 */
[----:B------:R-:W4:Y:S04]  /*0520*/  LDG.E R19, desc[UR8][R6.64+0x18] ;  /* 0x0000180806137981 */ /* 0x000f28000c1e1900 */
[----:B------:R-:W4:Y:S01]  /*0530*/  LDG.E R21, desc[UR8][R6.64+0x1c] ;  /* 0x00001c0806157981 */ /* 0x000f22000c1e1900 */
[----:B------:R-:W-:Y:S01]  /*0540*/  UIADD3 UR4, UPT, UPT, UR4, 0x8, URZ ;  /* 0x0000000804047890 */ /* 0x000fe2000fffe0ff */
[----:B---3-5:R-:W-:-:S04]  /*0550*/  FFMA R2, R3, R8, R2 ;  /* 0x0000000803027223 */ /* 0x028fc80000000002 */
[----:B--2---:R-:W-:-:S04]  /*0560*/  FFMA R2, R3, R5, R2 ;  /* 0x0000000503027223 */ /* 0x004fc80000000002 */
[----:B----4-:R-:W-:-:S04]  /*0570*/  FFMA R2, R3, R11, R2 ;  /* 0x0000000b03027223 */ /* 0x010fc80000000002 */
[----:B------:R-:W-:-:S04]  /*0580*/  FFMA R2, R3, R13, R2 ;  /* 0x0000000d03027223 */ /* 0x000fc80000000002 */
[----:B------:R-:W-:-:S04]  /*0590*/  FFMA R2, R3, R15, R2 ;  /* 0x0000000f03027223 */ /* 0x000fc80000000002 */
[----:B------:R-:W-:-:S04]  /*05a0*/  FFMA R2, R3, R17, R2 ;  /* 0x0000001103027223 */ /* 0x000fc80000000002 */
[----:B------:R-:W-:-:S04]  /*05b0*/  FFMA R2, R3, R19, R2 ;  /* 0x0000001303027223 */ /* 0x000fc80000000002 */
[----:B------:R-:W-:-:S07]  /*05c0*/  FFMA R2, R3, R21, R2 ;  /* 0x0000001503027223 */ /* 0x000fce0000000002 */
.L_x_3:
        /* <DEDUP_REMOVED lines=16> */
[----:B------:R-:W4:Y:S01]  /*06d0*/  LDG.E R13, desc[UR8][R8.64+0xc] ;  /* 0x00000c08080d7981 */ /* 0x000f22000c1e1900 */
[----:B------:R-:W-:Y:S01]  /*06e0*/  UIADD3 UR4, UPT, UPT, UR4, 0x4, URZ ;  /* 0x0000000404047890 */ /* 0x000fe2000fffe0ff */
[----:B---3-5:R-:W-:-:S04]  /*06f0*/  FFMA R2, R3, R6, R2 ;  /* 0x0000000603027223 */ /* 0x028fc80000000002 */
[----:B--2---:R-:W-:-:S04]  /*0700*/  FFMA R2, R3, R5, R2 ;  /* 0x0000000503027223 */ /* 0x004fc80000000002 */
[----:B----4-:R-:W-:-:S04]  /*0710*/  FFMA R2, R3, R11, R2 ;  /* 0x0000000b03027223 */ /* 0x010fc80000000002 */
[----:B------:R-:W-:-:S07]  /*0720*/  FFMA R2, R3, R13, R2 ;  /* 0x0000000d03027223 */ /* 0x000fce0000000002 */
.L_x_4:
[----:B------:R-:W-:Y:S05]  /*0730*/  BRA.U !UP1, `(.L_x_2) ;  /* 0x0000000109347547 */ /* 0x000fea000b800000 */
[----:B------:R-:W0:Y:S01]  /*0740*/  LDC.64 R6, c[0x0][0x380] ;  /* 0x0000e000ff067b82 */ /* 0x000e220000000a00 */
[----:B------:R-:W-:Y:S01]  /*0750*/  IADD3 R5, PT, PT, R4, UR4, RZ ;  /* 0x0000000404057c10 */ /* 0x000fe2000fffe0ff */
[----:B------:R-:W-:-:S04]  /*0760*/  UIADD3 UR5, UPT, UPT, -UR5, URZ, URZ ;  /* 0x000000ff05057290 */ /* 0x000fc8000fffe1ff */
[----:B0-----:R-:W-:-:S03]  /*0770*/  IMAD.WIDE.U32 R4, R5, 0x4, R6 ;  /* 0x0000000405047825 */ /* 0x001fc600078e0006 */
[----:B------:R-:W-:-:S07]  /*0780*/  MOV R6, R4 ;  /* 0x0000000400067202 */ /* 0x000fce0000000f00 */
.L_x_5:
[----:B------:R-:W-:-:S06]  /*0790*/  MOV R4, R6 ;  /* 0x0000000600047202 */ /* 0x000fcc0000000f00 */
[----:B------:R0:W2:Y:S01]  /*07a0*/  LDG.E R4, desc[UR8][R4.64] ;  /* 0x0000000804047981 */ /* 0x0000a2000c1e1900 */
[----:B------:R-:W-:Y:S01]  /*07b0*/  UIADD3 UR5, UPT, UPT, UR5, 0x1, URZ ;  /* 0x0000000105057890 */ /* 0x000fe2000fffe0ff */
[----:B------:R-:W-:-:S03]  /*07c0*/  IADD3 R6, P0, PT, R6, 0x4, RZ ;  /* 0x0000000406067810 */ /* 0x000fc60007f1e0ff */
[----:B------:R-:W-:Y:S01]  /*07d0*/  UISETP.NE.AND UP0, UPT, UR5, URZ, UPT ;  /* 0x000000ff0500728c */ /* 0x000fe2000bf05270 */
[----:B0-----:R-:W-:Y:S01]  /*07e0*/  IADD3.X R5, PT, PT, RZ, R5, RZ, P0, !PT ;  /* 0x00000005ff057210 */ /* 0x001fe200007fe4ff */
[----:B--2--5:R-:W-:-:S07]  /*07f0*/  FFMA R2, R3, R4, R2 ;  /* 0x0000000403027223 */ /* 0x024fce0000000002 */
[----:B------:R-:W-:Y:S05]  /*0800*/  BRA.U UP0, `(.L_x_5) ;  /* 0xfffffffd00e07547 */ /* 0x000fea000b83ffff */
.L_x_2:
[----:B------:R-:W0:Y:S02]  /*0810*/  LDC.64 R4, c[0x0][0x390] ;  /* 0x0000e400ff047b82 */ /* 0x000e240000000a00 */
[----:B0-----:R-:W-:-:S05]  /*0820*/  IMAD.WIDE.U32 R4, R0, 0x4, R4 ;  /* 0x0000000400047825 */ /* 0x001fca00078e0004 */
[----:B------:R-:W-:Y:S01]  /*0830*/  STG.E desc[UR8][R4.64], R2 ;  /* 0x0000000204007986 */ /* 0x000fe2000c101908 */
[----:B------:R-:W-:Y:S05]  /*0840*/  EXIT ;  /* 0x000000000000794d */ /* 0x000fea0003800000 */
.L_x_6:
[----:B------:R-:W-:-:S00]  /*0850*/  BRA `(.L_x_6) ;  /* 0xfffffffc00fc7947 */ /* 0x000fc0000383ffff */
[----:B------:R-:W-:-:S00]  /*0860*/  NOP ;  /* 0x0000000000007918 */ /* 0x000fc00000000000 */
        /* <DEDUP_REMOVED lines=9> */
.L_x_24:


//--------------------- .text._Z21colSquareMatMulKernelPfS_S_i --------------------------
	.section	.text._Z21colSquareMatMulKernelPfS_S_i,"ax",@progbits
	.align	128
        .global         _Z21colSquareMatMulKernelPfS_S_i
        .type           _Z21colSquareMatMulKernelPfS_S_i,@function
        .size           _Z21colSquareMatMulKernelPfS_S_i,(.L_x_25 - _Z21colSquareMatMulKernelPfS_S_i)
        .other          _Z21colSquareMatMulKernelPfS_S_i,@"STO_CUDA_ENTRY STV_DEFAULT"
_Z21colSquareMatMulKernelPfS_S_i:
.text._Z21colSquareMatMulKernelPfS_S_i:
[----:B------:R-:W-:Y:S01]  /*0000*/  LDC R1, c[0x0][0x37c] ;  /* 0x0000df00ff017b82 */ /* 0x000fe20000000800 */
[----:B------:R-:W0:Y:S07]  /*0010*/  S2R R0, SR_CTAID.X ;  /* 0x0000000000007919 */ /* 0x000e2e0000002500 */
[----:B------:R-:W1:Y:S01]  /*0020*/  LDC R5, c[0x0][0x398] ;  /* 0x0000e600ff057b82 */ /* 0x000e620000000800 */
[----:B------:R-:W0:Y:S01]  /*0030*/  LDCU UR4, c[0x0][0x360] ;  /* 0x00006c00ff0477ac */ /* 0x000e220008000800 */
[----:B------:R-:W0:Y:S01]  /*0040*/  S2R R3, SR_TID.X ;  /* 0x0000000000037919 */ /* 0x000e220000002100 */
[----:B-1----:R-:W-:Y:S01]  /*0050*/  ISETP.GE.AND P0, PT, R5, 0x1, PT ;  /* 0x000000010500780c */ /* 0x002fe20003f06270 */
[----:B0-----:R-:W-:-:S05]  /*0060*/  IMAD R0, R0, UR4, R3 ;  /* 0x0000000400007c24 */ /* 0x001fca000f8e0203 */
[----:B------:R-:W-:-:S13]  /*0070*/  ISETP.GE.OR P0, PT, R0, R5, !P0 ;  /* 0x000000050000720c */ /* 0x000fda0004706670 */
[----:B------:R-:W-:Y:S05]  /*0080*/  @P0 EXIT ;  /* 0x000000000000094d */ /* 0x000fea0003800000 */
[C---:B------:R-:W-:Y:S01]  /*0090*/  LOP3.LUT R2, R5.reuse, 0x7, RZ, 0xc0, !PT ;  /* 0x0000000705027812 */ /* 0x040fe200078ec0ff */
[----:B------:R-:W0:Y:S01]  /*00a0*/  LDCU.64 UR4, c[0x0][0x358] ;  /* 0x00006b00ff0477ac */ /* 0x000e220008000a00 */
[----:B------:R-:W-:Y:S02]  /*00b0*/  IADD3 R3, PT, PT, R5, -0x1, RZ ;  /* 0xffffffff05037810 */ /* 0x000fe40007ffe0ff */
[----:B------:R-:W-:Y:S02]  /*00c0*/  IADD3 R4, PT, PT, R2, -0x1, RZ ;  /* 0xffffffff02047810 */ /* 0x000fe40007ffe0ff */
[----:B------:R-:W-:Y:S02]  /*00d0*/  ISETP.GE.U32.AND P0, PT, R3, 0x7, PT ;  /* 0x000000070300780c */ /* 0x000fe40003f06070 */
[----:B------:R-:W-:Y:S02]  /*00e0*/  ISETP.GE.U32.AND P1, PT, R4, 0x3, PT ;  /* 0x000000030400780c */ /* 0x000fe40003f26070 */
[----:B------:R-:W-:-:S02]  /*00f0*/  LOP3.LUT R3, R5, 0x7ffffff8, RZ, 0xc0, !PT ;  /* 0x7ffffff805037812 */ /* 0x000fc400078ec0ff */
[----:B------:R-:W-:Y:S01]  /*0100*/  LOP3.LUT R4, R5, 0x3, RZ, 0xc0, !PT ;  /* 0x0000000305047812 */ /* 0x000fe200078ec0ff */
[----:B------:R-:W-:Y:S01]  /*0110*/  HFMA2 R5, -RZ, RZ, 0, 0 ;  /* 0x00000000ff057431 */ /* 0x000fe200000001ff */
[----:B------:R-:W-:-:S07]  /*0120*/  IADD3 R6, PT, PT, -R3, RZ, RZ ;  /* 0x000000ff03067210 */ /* 0x000fce0007ffe1ff */
.L_x_11:
[----:B-1----:R-:W1:Y:S01]  /*0130*/  LDC R7, c[0x0][0x398] ;  /* 0x0000e600ff077b82 */ /* 0x002e620000000800 */
[----:B------:R-:W-:Y:S02]  /*0140*/  MOV R20, RZ ;  /* 0x000000ff00147202 */ /* 0x000fe40000000f00 */
[----:B------:R-:W-:Y:S01]  /*0150*/  MOV R8, RZ ;  /* 0x000000ff00087202 */ /* 0x000fe20000000f00 */
[C---:B-1----:R-:W-:Y:S01]  /*0160*/  IMAD R9, R5.reuse, R7, RZ ;  /* 0x0000000705097224 */ /* 0x042fe200078e02ff */
[----:B------:R-:W-:-:S04]  /*0170*/  IADD3 R5, PT, PT, R5, 0x1, RZ ;  /* 0x0000000105057810 */ /* 0x000fc80007ffe0ff */
[----:B------:R-:W-:Y:S01]  /*0180*/  ISETP.NE.AND P2, PT, R5, R7, PT ;  /* 0x000000070500720c */ /* 0x000fe20003f45270 */
[----:B------:R-:W-:-:S12]  /*0190*/  @!P0 BRA `(.L_x_7) ;  /* 0x0000000000b48947 */ /* 0x000fd80003800000 */
[----:B------:R-:W-:Y:S02]  /*01a0*/  MOV R20, RZ ;  /* 0x000000ff00147202 */ /* 0x000fe40000000f00 */
[----:B------:R-:W-:Y:S02]  /*01b0*/  MOV R23, R9 ;  /* 0x0000000900177202 */ /* 0x000fe40000000f00 */
[----:B------:R-:W-:Y:S02]  /*01c0*/  MOV R22, R0 ;  /* 0x0000000000167202 */ /* 0x000fe40000000f00 */
[----:B------:R-:W-:-:S07]  /*01d0*/  MOV R24, R6 ;  /* 0x0000000600187202 */ /* 0x000fce0000000f00 */
.L_x_8:
[----:B------:R-:W1:Y:S08]  /*01e0*/  LDC.64 R18, c[0x0][0x388] ;  /* 0x0000e200ff127b82 */ /* 0x000e700000000a00 */
[----:B------:R-:W2:Y:S01]  /*01f0*/  LDC.64 R10, c[0x0][0x380] ;  /* 0x0000e000ff0a7b82 */ /* 0x000ea20000000a00 */
[----:B-1----:R-:W-:-:S05]  /*0200*/  IMAD.WIDE R18, R22, 0x4, R18 ;  /* 0x0000000416127825 */ /* 0x002fca00078e0212 */
[----:B0-----:R0:W3:Y:S01]  /*0210*/  LDG.E R29, desc[UR4][R18.64] ;  /* 0x00000004121d7981 */ /* 0x0010e2000c1e1900 */
[----:B--2---:R-:W-:-:S04]  /*0220*/  IMAD.WIDE.U32 R10, R23, 0x4, R10 ;  /* 0x00000004170a7825 */ /* 0x004fc800078e000a */
[C---:B------:R-:W-:Y:S01]  /*0230*/  IMAD.WIDE.U32 R26, R7.reuse, 0x4, R18 ;  /* 0x00000004071a7825 */ /* 0x040fe200078e0012 */
[----:B------:R-:W3:Y:S04]  /*0240*/  LDG.E R25, desc[UR4][R10.64] ;  /* 0x000000040a197981 */ /* 0x000ee8000c1e1900 */
[----:B------:R-:W2:Y:S04]  /*0250*/  LDG.E R21, desc[UR4][R10.64+0x4] ;  /* 0x000004040a157981 */ /* 0x000ea8000c1e1900 */
[----:B------:R-:W2:Y:S01]  /*0260*/  LDG.E R28, desc[UR4][R26.64] ;  /* 0x000000041a1c7981 */ /* 0x000ea2000c1e1900 */
[----:B------:R-:W-:-:S03]  /*0270*/  IMAD.WIDE.U32 R16, R7, 0x4, R26 ;  /* 0x0000000407107825 */ /* 0x000fc600078e001a */
[----:B------:R-:W4:Y:S01]  /*0280*/  LDG.E R8, desc[UR4][R10.64+0x8] ;  /* 0x000008040a087981 */ /* 0x000f22000c1e1900 */
[----:B------:R-:W-:-:S03]  /*0290*/  IMAD.WIDE.U32 R14, R7, 0x4, R16 ;  /* 0x00000004070e7825 */ /* 0x000fc600078e0010 */
[----:B------:R-:W4:Y:S01]  /*02a0*/  LDG.E R17, desc[UR4][R16.64] ;  /* 0x0000000410117981 */ /* 0x000f22000c1e1900 */
[----:B------:R-:W-:-:S04]  /*02b0*/  IMAD.WIDE.U32 R12, R7, 0x4, R14 ;  /* 0x00000004070c7825 */ /* 0x000fc800078e000e */
[----:B0-----:R-:W-:Y:S01]  /*02c0*/  IMAD.WIDE.U32 R18, R7, 0x4, R12 ;  /* 0x0000000407127825 */ /* 0x001fe200078e000c */
[----:B------:R0:W5:Y:S04]  /*02d0*/  LDG.E R16, desc[UR4][R14.64] ;  /* 0x000000040e107981 */ /* 0x000168000c1e1900 */
[----:B------:R-:W5:Y:S04]  /*02e0*/  LDG.E R12, desc[UR4][R12.64] ;  /* 0x000000040c0c7981 */ /* 0x000f68000c1e1900 */
[----:B------:R-:W5:Y:S01]  /*02f0*/  LDG.E R13, desc[UR4][R10.64+0x18] ;  /* 0x000018040a0d7981 */ /* 0x000f62000c1e1900 */
[----:B---3--:R-:W-:-:S03]  /*0300*/  FFMA R20, R25, R29, R20 ;  /* 0x0000001d19147223 */ /* 0x008fc60000000014 */
[----:B------:R-:W5:Y:S04]  /*0310*/  LDG.E R25, desc[UR4][R10.64+0xc] ;  /* 0x00000c040a197981 */ /* 0x000f68000c1e1900 */
[----:B------:R-:W3:Y:S01]  /*0320*/  LDG.E R29, desc[UR4][R10.64+0x10] ;  /* 0x000010040a1d7981 */ /* 0x000ee2000c1e1900 */
[----:B--2---:R-:W-:Y:S01]  /*0330*/  FFMA R27, R21, R28, R20 ;  /* 0x0000001c151b7223 */ /* 0x004fe20000000014 */
[C---:B------:R-:W-:Y:S02]  /*0340*/  IMAD.WIDE.U32 R20, R7.reuse, 0x4, R18 ;  /* 0x0000000407147825 */ /* 0x040fe400078e0012 */
[----:B------:R-:W2:Y:S04]  /*0350*/  LDG.E R28, desc[UR4][R10.64+0x14] ;  /* 0x000014040a1c7981 */ /* 0x000ea8000c1e1900 */
[----:B------:R-:W2:Y:S01]  /*0360*/  LDG.E R19, desc[UR4][R18.64] ;  /* 0x0000000412137981 */ /* 0x000ea2000c1e1900 */
[----:B0-----:R-:W-:-:S03]  /*0370*/  IMAD.WIDE.U32 R14, R7, 0x4, R20 ;  /* 0x00000004070e7825 */ /* 0x001fc600078e0014 */
[----:B------:R-:W2:Y:S04]  /*0380*/  LDG.E R26, desc[UR4][R20.64] ;  /* 0x00000004141a7981 */ /* 0x000ea8000c1e1900 */
[----:B------:R-:W2:Y:S04]  /*0390*/  LDG.E R14, desc[UR4][R14.64] ;  /* 0x000000040e0e7981 */ /* 0x000ea8000c1e1900 */
[----:B------:R-:W2:Y:S01]  /*03a0*/  LDG.E R20, desc[UR4][R10.64+0x1c] ;  /* 0x00001c040a147981 */ /* 0x000ea2000c1e1900 */
[----:B----4-:R-:W-:Y:S01]  /*03b0*/  FFMA R8, R8, R17, R27 ;  /* 0x0000001108087223 */ /* 0x010fe2000000001b */
[----:B------:R-:W-:-:S04]  /*03c0*/  IADD3 R24, PT, PT, R24, 0x8, RZ ;  /* 0x0000000818187810 */ /* 0x000fc80007ffe0ff */
[----:B------:R-:W-:Y:S02]  /*03d0*/  ISETP.NE.AND P3, PT, R24, RZ, PT ;  /* 0x000000ff1800720c */ /* 0x000fe40003f65270 */
[----:B------:R-:W-:Y:S02]  /*03e0*/  IADD3 R23, PT, PT, R23, 0x8, RZ ;  /* 0x0000000817177810 */ /* 0x000fe40007ffe0ff */
[----:B------:R-:W-:Y:S01]  /*03f0*/  LEA R22, R7, R22, 0x3 ;  /* 0x0000001607167211 */ /* 0x000fe200078e18ff */
[----:B-----5:R-:W-:-:S04]  /*0400*/  FFMA R8, R25, R16, R8 ;  /* 0x0000001019087223 */ /* 0x020fc80000000008 */
[----:B---3--:R-:W-:-:S04]  /*0410*/  FFMA R29, R29, R12, R8 ;  /* 0x0000000c1d1d7223 */ /* 0x008fc80000000008 */
[----:B--2---:R-:W-:-:S04]  /*0420*/  FFMA R28, R28, R19, R29 ;  /* 0x000000131c1c7223 */ /* 0x004fc8000000001d */
[----:B------:R-:W-:-:S04]  /*0430*/  FFMA R13, R13, R26, R28 ;  /* 0x0000001a0d0d7223 */ /* 0x000fc8000000001c */
[----:B------:R-:W-:Y:S01]  /*0440*/  FFMA R20, R20, R14, R13 ;  /* 0x0000000e14147223 */ /* 0x000fe2000000000d */
[----:B------:R-:W-:Y:S06]  /*0450*/  @P3 BRA `(.L_x_8) ;  /* 0xfffffffc00603947 */ /* 0x000fec000383ffff */
[----:B------:R-:W-:-:S07]  /*0460*/  MOV R8, R3 ;  /* 0x0000000300087202 */ /* 0x000fce0000000f00 */
.L_x_7:
[----:B------:R-:W-:-:S13]  /*0470*/  ISETP.NE.AND P3, PT, R2, RZ, PT ;  /* 0x000000ff0200720c */ /* 0x000fda0003f65270 */
[----:B------:R-:W-:Y:S05]  /*0480*/  @!P3 BRA `(.L_x_9) ;  /* 0x0000000000f0b947 */ /* 0x000fea0003800000 */
[----:B------:R-:W-:Y:S01]  /*0490*/  ISETP.NE.AND P3, PT, R4, RZ, PT ;  /* 0x000000ff0400720c */ /* 0x000fe20003f65270 */
[----:B------:R-:W-:-:S12]  /*04a0*/  @!P1 BRA `(.L_x_10) ;  /* 0x00000000006c9947 */ /* 0x000fd80003800000 */
[----:B------:R-:W1:Y:S01]  /*04b0*/  LDC.64 R12, c[0x0][0x388] ;  /* 0x0000e200ff0c7b82 */ /* 0x000e620000000a00 */
[----:B------:R-:W-:Y:S01]  /*04c0*/  IMAD R19, R8, R7, R0 ;  /* 0x0000000708137224 */ /* 0x000fe200078e0200 */
[CC--:B------:R-:W-:Y:S02]  /*04d0*/  IADD3 R15, PT, PT, R9.reuse, R8.reuse, RZ ;  /* 0x00000008090f7210 */ /* 0x0c0fe40007ffe0ff */
[----:B------:R-:W-:-:S04]  /*04e0*/  IADD3 R18, P4, PT, R9, R8, RZ ;  /* 0x0000000809127210 */ /* 0x000fc80007f9e0ff */
[----:B------:R-:W2:Y:S08]  /*04f0*/  LDC.64 R16, c[0x0][0x380] ;  /* 0x0000e000ff107b82 */ /* 0x000eb00000000a00 */
[----:B------:R-:W3:Y:S01]  /*0500*/  LDC.64 R10, c[0x0][0x380] ;  /* 0x0000e000ff0a7b82 */ /* 0x000ee20000000a00 */
[----:B-1----:R-:W-:Y:S01]  /*0510*/  IMAD.WIDE R12, R19, 0x4, R12 ;  /* 0x00000004130c7825 */ /* 0x002fe200078e020c */
[----:B------:R-:W-:-:S03]  /*0520*/  IADD3.X R19, PT, PT, RZ, RZ, RZ, P4, !PT ;  /* 0x000000ffff137210 */ /* 0x000fc600027fe4ff */
[----:B--2---:R-:W-:-:S04]  /*0530*/  IMAD.WIDE.U32 R16, R15, 0x4, R16 ;  /* 0x000000040f107825 */ /* 0x004fc800078e0010 */
[----:B------:R-:W-:Y:S02]  /*0540*/  IMAD.WIDE.U32 R14, R7, 0x4, R12 ;  /* 0x00000004070e7825 */ /* 0x000fe400078e000c */
[----:B0-----:R-:W2:Y:S01]  /*0550*/  LDG.E R17, desc[UR4][R16.64] ;  /* 0x0000000410117981 */ /* 0x001ea2000c1e1900 */
[----:B---3--:R-:W-:-:S03]  /*0560*/  LEA R10, P4, R18, R10, 0x2 ;  /* 0x0000000a120a7211 */ /* 0x008fc600078810ff */
[----:B------:R-:W2:Y:S01]  /*0570*/  LDG.E R12, desc[UR4][R12.64] ;  /* 0x000000040c0c7981 */ /* 0x000ea2000c1e1900 */
[----:B------:R-:W-:Y:S01]  /*0580*/  LEA.HI.X R11, R18, R11, R19, 0x2, P4 ;  /* 0x0000000b120b7211 */ /* 0x000fe200020f1413 */
[C---:B------:R-:W-:Y:S02]  /*0590*/  IMAD.WIDE.U32 R18, R7.reuse, 0x4, R14 ;  /* 0x0000000407127825 */ /* 0x040fe400078e000e */
[----:B------:R-:W3:Y:S04]  /*05a0*/  LDG.E R14, desc[UR4][R14.64] ;  /* 0x000000040e0e7981 */ /* 0x000ee8000c1e1900 */
[----:B------:R-:W3:Y:S01]  /*05b0*/  LDG.E R24, desc[UR4][R10.64+0x4] ;  /* 0x000004040a187981 */ /* 0x000ee2000c1e1900 */
[----:B------:R-:W-:-:S03]  /*05c0*/  IMAD.WIDE.U32 R22, R7, 0x4, R18 ;  /* 0x0000000407167825 */ /* 0x000fc600078e0012 */
[----:B------:R-:W4:Y:S04]  /*05d0*/  LDG.E R18, desc[UR4][R18.64] ;  /* 0x0000000412127981 */ /* 0x000f28000c1e1900 */
[----:B------:R-:W4:Y:S04]  /*05e0*/  LDG.E R26, desc[UR4][R10.64+0x8] ;  /* 0x000008040a1a7981 */ /* 0x000f28000c1e1900 */
[----:B------:R-:W5:Y:S04]  /*05f0*/  LDG.E R22, desc[UR4][R22.64] ;  /* 0x0000000416167981 */ /* 0x000f68000c1e1900 */
[----:B------:R-:W5:Y:S01]  /*0600*/  LDG.E R28, desc[UR4][R10.64+0xc] ;  /* 0x00000c040a1c7981 */ /* 0x000f62000c1e1900 */
[----:B------:R-:W-:Y:S01]  /*0610*/  IADD3 R8, PT, PT, R8, 0x4, RZ ;  /* 0x0000000408087810 */ /* 0x000fe20007ffe0ff */
[----:B--2---:R-:W-:-:S04]  /*0620*/  FFMA R17, R17, R12, R20 ;  /* 0x0000000c11117223 */ /* 0x004fc80000000014 */
[----:B---3--:R-:W-:-:S04]  /*0630*/  FFMA R17, R24, R14, R17 ;  /* 0x0000000e18117223 */ /* 0x008fc80000000011 */
[----:B----4-:R-:W-:-:S04]  /*0640*/  FFMA R17, R26, R18, R17 ;  /* 0x000000121a117223 */ /* 0x010fc80000000011 */
[----:B-----5:R-:W-:-:S07]  /*0650*/  FFMA R20, R28, R22, R17 ;  /* 0x000000161c147223 */ /* 0x020fce0000000011 */
.L_x_10:
[----:B------:R-:W-:Y:S05]  /*0660*/  @!P3 BRA `(.L_x_9) ;  /* 0x000000000078b947 */ /* 0x000fea0003800000 */
[----:B------:R-:W-:Y:S01]  /*0670*/  ISETP.NE.AND P4, PT, R4, 0x1, PT ;  /* 0x000000010400780c */ /* 0x000fe20003f85270 */
[----:B------:R-:W1:Y:S01]  /*0680*/  LDC.64 R16, c[0x0][0x380] ;  /* 0x0000e000ff107b82 */ /* 0x000e620000000a00 */
[----:B------:R-:W-:-:S07]  /*0690*/  LOP3.LUT P3, RZ, R7, 0x1, RZ, 0xc0, !PT ;  /* 0x0000000107ff7812 */ /* 0x000fce000786c0ff */
[----:B------:R-:W2:Y:S04]  /*06a0*/  LDC.64 R18, c[0x0][0x388] ;  /* 0x0000e200ff127b82 */ /* 0x000ea80000000a00 */
[CC--:B------:R-:W-:Y:S02]  /*06b0*/  @P4 IADD3 R23, PT, PT, R9.reuse, R8.reuse, RZ ;  /* 0x0000000809174210 */ /* 0x0c0fe40007ffe0ff */
[----:B------:R-:W-:Y:S02]  /*06c0*/  @P4 IADD3 R21, P5, PT, R9, R8, RZ ;  /* 0x0000000809154210 */ /* 0x000fe40007fbe0ff */
[----:B------:R-:W3:Y:S02]  /*06d0*/  @P4 LDC.64 R10, c[0x0][0x380] ;  /* 0x0000e000ff0a4b82 */ /* 0x000ee40000000a00 */
[----:B------:R-:W-:-:S06]  /*06e0*/  @P4 IADD3.X R22, PT, PT, RZ, RZ, RZ, P5, !PT ;  /* 0x000000ffff164210 */ /* 0x000fcc0002ffe4ff */
[----:B------:R-:W4:Y:S01]  /*06f0*/  LDC.64 R12, c[0x0][0x380] ;  /* 0x0000e000ff0c7b82 */ /* 0x000f220000000a00 */
[----:B-1----:R-:W-:-:S04]  /*0700*/  @P4 IMAD.WIDE.U32 R16, R23, 0x4, R16 ;  /* 0x0000000417104825 */ /* 0x002fc800078e0010 */
[C---:B------:R-:W-:Y:S01]  /*0710*/  @P4 IMAD R23, R8.reuse, R7, R0 ;  /* 0x0000000708174224 */ /* 0x040fe200078e0200 */
[----:B------:R-:W-:Y:S01]  /*0720*/  @P4 IADD3 R8, PT, PT, R8, 0x2, RZ ;  /* 0x0000000208084810 */ /* 0x000fe20007ffe0ff */
[----:B0-----:R-:W5:Y:S01]  /*0730*/  @P4 LDG.E R17, desc[UR4][R16.64] ;  /* 0x0000000410114981 */ /* 0x001f62000c1e1900 */
[----:B------:R-:W0:Y:S01]  /*0740*/  LDC.64 R14, c[0x0][0x388] ;  /* 0x0000e200ff0e7b82 */ /* 0x000e220000000a00 */
[----:B--2---:R-:W-:Y:S01]  /*0750*/  @P4 IMAD.WIDE R18, R23, 0x4, R18 ;  /* 0x0000000417124825 */ /* 0x004fe200078e0212 */
[----:B---3--:R-:W-:-:S03]  /*0760*/  @P4 LEA R10, P5, R21, R10, 0x2 ;  /* 0x0000000a150a4211 */ /* 0x008fc600078a10ff */
[----:B------:R-:W-:Y:S01]  /*0770*/  @P3 IMAD R25, R8, R7, R0 ;  /* 0x0000000708193224 */ /* 0x000fe200078e0200 */
[----:B------:R-:W-:Y:S01]  /*0780*/  @P4 LEA.HI.X R11, R21, R11, R22, 0x2, P5 ;  /* 0x0000000b150b4211 */ /* 0x000fe200028f1416 */
[----:B------:R-:W-:Y:S01]  /*0790*/  @P4 IMAD.WIDE.U32 R22, R7, 0x4, R18 ;  /* 0x0000000407164825 */ /* 0x000fe200078e0012 */
[----:B------:R-:W-:Y:S02]  /*07a0*/  @P3 IADD3 R21, PT, PT, R9, R8, RZ ;  /* 0x0000000809153210 */ /* 0x000fe40007ffe0ff */
[----:B------:R-:W5:Y:S03]  /*07b0*/  @P4 LDG.E R8, desc[UR4][R18.64] ;  /* 0x0000000412084981 */ /* 0x000f66000c1e1900 */
[----:B----4-:R-:W-:Y:S01]  /*07c0*/  @P3 IMAD.WIDE.U32 R12, R21, 0x4, R12 ;  /* 0x00000004150c3825 */ /* 0x010fe200078e000c */
[----:B------:R-:W2:Y:S03]  /*07d0*/  @P4 LDG.E R11, desc[UR4][R10.64+0x4] ;  /* 0x000004040a0b4981 */ /* 0x000ea6000c1e1900 */
[----:B0-----:R-:W-:Y:S01]  /*07e0*/  @P3 IMAD.WIDE R14, R25, 0x4, R14 ;  /* 0x00000004190e3825 */ /* 0x001fe200078e020e */
[----:B------:R-:W2:Y:S04]  /*07f0*/  @P4 LDG.E R22, desc[UR4][R22.64] ;  /* 0x0000000416164981 */ /* 0x000ea8000c1e1900 */
[----:B------:R-:W3:Y:S04]  /*0800*/  @P3 LDG.E R13, desc[UR4][R12.64] ;  /* 0x000000040c0d3981 */ /* 0x000ee8000c1e1900 */
[----:B------:R-:W3:Y:S01]  /*0810*/  @P3 LDG.E R14, desc[UR4][R14.64] ;  /* 0x000000040e0e3981 */ /* 0x000ee2000c1e1900 */
[----:B-----5:R-:W-:-:S04]  /*0820*/  @P4 FFMA R8, R17, R8, R20 ;  /* 0x0000000811084223 */ /* 0x020fc80000000014 */
[----:B--2---:R-:W-:-:S04]  /*0830*/  @P4 FFMA R20, R11, R22, R8 ;  /* 0x000000160b144223 */ /* 0x004fc80000000008 */
[----:B---3--:R-:W-:-:S07]  /*0840*/  @P3 FFMA R20, R13, R14, R20 ;  /* 0x0000000e0d143223 */ /* 0x008fce0000000014 */
.L_x_9:
[----:B------:R-:W1:Y:S01]  /*0850*/  LDC.64 R10, c[0x0][0x390] ;  /* 0x0000e400ff0a7b82 */ /* 0x000e620000000a00 */
[----:B------:R-:W-:-:S05]  /*0860*/  IADD3 R9, PT, PT, R0, R9, RZ ;  /* 0x0000000900097210 */ /* 0x000fca0007ffe0ff */
[----:B-1----:R-:W-:-:S05]  /*0870*/  IMAD.WIDE R8, R9, 0x4, R10 ;  /* 0x0000000409087825 */ /* 0x002fca00078e020a */
[----:B0-----:R1:W-:Y:S01]  /*0880*/  STG.E desc[UR4][R8.64], R20 ;  /* 0x0000001408007986 */ /* 0x0013e2000c101904 */
[----:B------:R-:W-:Y:S05]  /*0890*/  @P2 BRA `(.L_x_11) ;  /* 0xfffffff800242947 */ /* 0x000fea000383ffff */
[----:B------:R-:W-:Y:S05]  /*08a0*/  EXIT ;  /* 0x000000000000794d */ /* 0x000fea0003800000 */
.L_x_12:
        /* <DEDUP_REMOVED lines=13> */
.L_x_25:


//--------------------- .text._Z21rowSquareMatMulKernelPfS_S_i --------------------------
	.section	.text._Z21rowSquareMatMulKernelPfS_S_i,"ax",@progbits
	.align	128
        .global         _Z21rowSquareMatMulKernelPfS_S_i
        .type           _Z21rowSquareMatMulKernelPfS_S_i,@function
        .size           _Z21rowSquareMatMulKernelPfS_S_i,(.L_x_26 - _Z21rowSquareMatMulKernelPfS_S_i)
        .other          _Z21rowSquareMatMulKernelPfS_S_i,@"STO_CUDA_ENTRY STV_DEFAULT"
_Z21rowSquareMatMulKernelPfS_S_i:
.text._Z21rowSquareMatMulKernelPfS_S_i:
[----:B------:R-:W-:Y:S01]  /*0000*/  LDC R1, c[0x0][0x37c] ;  /* 0x0000df00ff017b82 */ /* 0x000fe20000000800 */
[----:B------:R-:W0:Y:S07]  /*0010*/  S2R R2, SR_CTAID.Y ;  /* 0x0000000000027919 */ /* 0x000e2e0000002600 */
[----:B------:R-:W1:Y:S01]  /*0020*/  LDC R5, c[0x0][0x398] ;  /* 0x0000e600ff057b82 */ /* 0x000e620000000800 */
[----:B------:R-:W0:Y:S01]  /*0030*/  LDCU UR4, c[0x0][0x364] ;  /* 0x00006c80ff0477ac */ /* 0x000e220008000800 */
[----:B------:R-:W0:Y:S01]  /*0040*/  S2R R3, SR_TID.Y ;  /* 0x0000000000037919 */ /* 0x000e220000002200 */
[----:B-1----:R-:W-:Y:S01]  /*0050*/  ISETP.GE.AND P0, PT, R5, 0x1, PT ;  /* 0x000000010500780c */ /* 0x002fe20003f06270 */
[----:B0-----:R-:W-:-:S05]  /*0060*/  IMAD R2, R2, UR4, R3 ;  /* 0x0000000402027c24 */ /* 0x001fca000f8e0203 */
[----:B------:R-:W-:-:S13]  /*0070*/  ISETP.GE.OR P0, PT, R2, R5, !P0 ;  /* 0x000000050200720c */ /* 0x000fda0004706670 */
[----:B------:R-:W-:Y:S05]  /*0080*/  @P0 EXIT ;  /* 0x000000000000094d */ /* 0x000fea0003800000 */
[C---:B------:R-:W-:Y:S01]  /*0090*/  IADD3 R0, PT, PT, R5.reuse, -0x1, RZ ;  /* 0xffffffff05007810 */ /* 0x040fe20007ffe0ff */
[----:B------:R-:W-:Y:S01]  /*00a0*/  IMAD R2, R2, R5, RZ ;  /* 0x0000000502027224 */ /* 0x000fe200078e02ff */
[C---:B------:R-:W-:Y:S01]  /*00b0*/  LOP3.LUT R3, R5.reuse, 0x7, RZ, 0xc0, !PT ;  /* 0x0000000705037812 */ /* 0x040fe200078ec0ff */
[----:B------:R-:W0:Y:S01]  /*00c0*/  LDCU.64 UR4, c[0x0][0x358] ;  /* 0x00006b00ff0477ac */ /* 0x000e220008000a00 */
[----:B------:R-:W-:Y:S02]  /*00d0*/  ISETP.GE.U32.AND P0, PT, R0, 0x7, PT ;  /* 0x000000070000780c */ /* 0x000fe40003f06070 */
[----:B------:R-:W-:Y:S01]  /*00e0*/  LOP3.LUT R0, R5, 0x7ffffff8, RZ, 0xc0, !PT ;  /* 0x7ffffff805007812 */ /* 0x000fe200078ec0ff */
[----:B------:R-:W-:-:S03]  /*00f0*/  HFMA2 R5, -RZ, RZ, 0, 0 ;  /* 0x00000000ff057431 */ /* 0x000fc600000001ff */
[----:B------:R-:W-:-:S07]  /*0100*/  IADD3 R4, PT, PT, -R0, RZ, RZ ;  /* 0x000000ff00047210 */ /* 0x000fce0007ffe1ff */
.L_x_17:
[----:B-1----:R-:W-:Y:S02]  /*0110*/  MOV R16, RZ ;  /* 0x000000ff00107202 */ /* 0x002fe40000000f00 */
[----:B------:R-:W-:Y:S01]  /*0120*/  MOV R15, RZ ;  /* 0x000000ff000f7202 */ /* 0x000fe20000000f00 */
[----:B------:R-:W-:Y:S06]  /*0130*/  @!P0 BRA `(.L_x_13) ;  /* 0x0000000000f08947 */ /* 0x000fec0003800000 */
[----:B------:R-:W1:Y:S01]  /*0140*/  LDC R8, c[0x0][0x398] ;  /* 0x0000e600ff087b82 */ /* 0x000e620000000800 */
[----:B------:R-:W-:Y:S01]  /*0150*/  IMAD.MOV.U32 R16, RZ, RZ, RZ ;  /* 0x000000ffff107224 */ /* 0x000fe200078e00ff */
[----:B------:R-:W-:Y:S02]  /*0160*/  MOV R9, R2 ;  /* 0x0000000200097202 */ /* 0x000fe40000000f00 */
[-C--:B------:R-:W-:Y:S02]  /*0170*/  MOV R7, R5.reuse ;  /* 0x0000000500077202 */ /* 0x080fe40000000f00 */
[----:B------:R-:W-:Y:S02]  /*0180*/  MOV R10, R4 ;  /* 0x00000004000a7202 */ /* 0x000fe40000000f00 */
[----:B-1----:R-:W-:Y:S01]  /*0190*/  IADD3 R11, PT, PT, R5, R8, RZ ;  /* 0x00000008050b7210 */ /* 0x002fe20007ffe0ff */
[C-C-:B------:R-:W-:Y:S01]  /*01a0*/  IMAD R6, R8.reuse, 0x2, R5.reuse ;  /* 0x0000000208067824 */ /* 0x140fe200078e0205 */
[C---:B------:R-:W-:Y:S01]  /*01b0*/  LEA R27, R8.reuse, R5, 0x2 ;  /* 0x00000005081b7211 */ /* 0x040fe200078e10ff */
[----:B------:R-:W-:-:S02]  /*01c0*/  IMAD R25, R8, 0x3, R5 ;  /* 0x0000000308197824 */ /* 0x000fc400078e0205 */
[C-C-:B------:R-:W-:Y:S02]  /*01d0*/  IMAD R29, R8.reuse, 0x5, R5.reuse ;  /* 0x00000005081d7824 */ /* 0x140fe400078e0205 */
[C-C-:B------:R-:W-:Y:S02]  /*01e0*/  IMAD R24, R8.reuse, 0x6, R5.reuse ;  /* 0x0000000608187824 */ /* 0x140fe400078e0205 */
[----:B------:R-:W-:-:S07]  /*01f0*/  IMAD R26, R8, 0x7, R5 ;  /* 0x00000007081a7824 */ /* 0x000fce00078e0205 */
.L_x_14:
[----:B------:R-:W1:Y:S08]  /*0200*/  LDC.64 R14, c[0x0][0x388] ;  /* 0x0000e200ff0e7b82 */ /* 0x000e700000000a00 */
[----:B------:R-:W2:Y:S01]  /*0210*/  LDC.64 R12, c[0x0][0x380] ;  /* 0x0000e000ff0c7b82 */ /* 0x000ea20000000a00 */
[----:B-1----:R-:W-:-:S06]  /*0220*/  IMAD.WIDE.U32 R18, R7, 0x4, R14 ;  /* 0x0000000407127825 */ /* 0x002fcc00078e000e */
[----:B0-----:R-:W3:Y:S01]  /*0230*/  LDG.E R18, desc[UR4][R18.64] ;  /* 0x0000000412127981 */ /* 0x001ee2000c1e1900 */
[----:B--2---:R-:W-:-:S05]  /*0240*/  IMAD.WIDE.U32 R12, R9, 0x4, R12 ;  /* 0x00000004090c7825 */ /* 0x004fca00078e000c */
[----:B------:R-:W3:Y:S01]  /*0250*/  LDG.E R17, desc[UR4][R12.64] ;  /* 0x000000040c117981 */ /* 0x000ee2000c1e1900 */
[----:B------:R-:W-:-:S03]  /*0260*/  IMAD.WIDE.U32 R22, R11, 0x4, R14 ;  /* 0x000000040b167825 */ /* 0x000fc600078e000e */
[----:B------:R-:W2:Y:S01]  /*0270*/  LDG.E R19, desc[UR4][R12.64+0x8] ;  /* 0x000008040c137981 */ /* 0x000ea2000c1e1900 */
[----:B------:R-:W-:-:S03]  /*0280*/  IMAD.WIDE.U32 R20, R6, 0x4, R14 ;  /* 0x0000000406147825 */ /* 0x000fc600078e000e */
[----:B------:R-:W4:Y:S04]  /*0290*/  LDG.E R22, desc[UR4][R22.64] ;  /* 0x0000000416167981 */ /* 0x000f28000c1e1900 */
[----:B------:R-:W2:Y:S04]  /*02a0*/  LDG.E R20, desc[UR4][R20.64] ;  /* 0x0000000414147981 */ /* 0x000ea8000c1e1900 */
[----:B------:R-:W5:Y:S01]  /*02b0*/  LDG.E R23, desc[UR4][R12.64+0x10] ;  /* 0x000010040c177981 */ /* 0x000f62000c1e1900 */
[----:B---3--:R-:W-:-:S03]  /*02c0*/  FFMA R17, R17, R18, R16 ;  /* 0x0000001211117223 */ /* 0x008fc60000000010 */
[----:B------:R-:W4:Y:S02]  /*02d0*/  LDG.E R16, desc[UR4][R12.64+0x4] ;  /* 0x000004040c107981 */ /* 0x000f24000c1e1900 */
[----:B----4-:R-:W-:Y:S01]  /*02e0*/  FFMA R28, R16, R22, R17 ;  /* 0x00000016101c7223 */ /* 0x010fe20000000011 */
[----:B------:R-:W-:-:S04]  /*02f0*/  IMAD.WIDE.U32 R16, R25, 0x4, R14 ;  /* 0x0000000419107825 */ /* 0x000fc800078e000e */
[----:B--2---:R-:W-:Y:S01]  /*0300*/  FFMA R28, R19, R20, R28 ;  /* 0x00000014131c7223 */ /* 0x004fe2000000001c */
[--C-:B------:R-:W-:Y:S01]  /*0310*/  IMAD.WIDE.U32 R18, R27, 0x4, R14.reuse ;  /* 0x000000041b127825 */ /* 0x100fe200078e000e */
[----:B------:R-:W2:Y:S05]  /*0320*/  LDG.E R16, desc[UR4][R16.64] ;  /* 0x0000000410107981 */ /* 0x000eaa000c1e1900 */
[----:B------:R-:W5:Y:S04]  /*0330*/  LDG.E R18, desc[UR4][R18.64] ;  /* 0x0000000412127981 */ /* 0x000f68000c1e1900 */
[----:B------:R-:W2:Y:S01]  /*0340*/  LDG.E R17, desc[UR4][R12.64+0xc] ;  /* 0x00000c040c117981 */ /* 0x000ea2000c1e1900 */
[----:B------:R-:W-:-:S03]  /*0350*/  IMAD.WIDE.U32 R20, R29, 0x4, R14 ;  /* 0x000000041d147825 */ /* 0x000fc600078e000e */
[----:B------:R-:W3:Y:S04]  /*0360*/  LDG.E R19, desc[UR4][R12.64+0x1c] ;  /* 0x00001c040c137981 */ /* 0x000ee8000c1e1900 */
[----:B------:R-:W4:Y:S01]  /*0370*/  LDG.E R20, desc[UR4][R20.64] ;  /* 0x0000000414147981 */ /* 0x000f22000c1e1900 */
[----:B--2---:R-:W-:-:S03]  /*0380*/  FFMA R28, R17, R16, R28 ;  /* 0x00000010111c7223 */ /* 0x004fc6000000001c */
[----:B------:R-:W4:Y:S01]  /*0390*/  LDG.E R17, desc[UR4][R12.64+0x14] ;  /* 0x000014040c117981 */ /* 0x000f22000c1e1900 */
[----:B-----5:R-:W-:Y:S01]  /*03a0*/  FFMA R28, R23, R18, R28 ;  /* 0x00000012171c7223 */ /* 0x020fe2000000001c */
[--C-:B------:R-:W-:Y:S02]  /*03b0*/  IMAD.WIDE.U32 R22, R24, 0x4, R14.reuse ;  /* 0x0000000418167825 */ /* 0x100fe400078e000e */
[----:B------:R-:W2:Y:S02]  /*03c0*/  LDG.E R16, desc[UR4][R12.64+0x18] ;  /* 0x000018040c107981 */ /* 0x000ea4000c1e1900 */
[----:B------:R-:W-:Y:S02]  /*03d0*/  IMAD.WIDE.U32 R14, R26, 0x4, R14 ;  /* 0x000000041a0e7825 */ /* 0x000fe400078e000e */
[----:B------:R-:W2:Y:S04]  /*03e0*/  LDG.E R22, desc[UR4][R22.64] ;  /* 0x0000000416167981 */ /* 0x000ea8000c1e1900 */
[----:B------:R-:W3:Y:S01]  /*03f0*/  LDG.E R14, desc[UR4][R14.64] ;  /* 0x000000040e0e7981 */ /* 0x000ee2000c1e1900 */
[----:B------:R-:W-:-:S04]  /*0400*/  IADD3 R10, PT, PT, R10, 0x8, RZ ;  /* 0x000000080a0a7810 */ /* 0x000fc80007ffe0ff */
[----:B------:R-:W-:Y:S01]  /*0410*/  ISETP.NE.AND P1, PT, R10, RZ, PT ;  /* 0x000000ff0a00720c */ /* 0x000fe20003f25270 */
[C---:B------:R-:W-:Y:S01]  /*0420*/  IMAD R25, R8.reuse, 0x8, R25 ;  /* 0x0000000808197824 */ /* 0x040fe200078e0219 */
[C---:B------:R-:W-:Y:S01]  /*0430*/  LEA R11, R8.reuse, R11, 0x3 ;  /* 0x0000000b080b7211 */ /* 0x040fe200078e18ff */
[C---:B------:R-:W-:Y:S01]  /*0440*/  IMAD R7, R8.reuse, 0x8, R7 ;  /* 0x0000000808077824 */ /* 0x040fe200078e0207 */
[C---:B------:R-:W-:Y:S02]  /*0450*/  LEA R6, R8.reuse, R6, 0x3 ;  /* 0x0000000608067211 */ /* 0x040fe400078e18ff */
[C---:B------:R-:W-:Y:S02]  /*0460*/  LEA R27, R8.reuse, R27, 0x3 ;  /* 0x0000001b081b7211 */ /* 0x040fe400078e18ff */
[C---:B------:R-:W-:Y:S02]  /*0470*/  LEA R29, R8.reuse, R29, 0x3 ;  /* 0x0000001d081d7211 */ /* 0x040fe400078e18ff */
[----:B------:R-:W-:-:S02]  /*0480*/  LEA R24, R8, R24, 0x3 ;  /* 0x0000001808187211 */ /* 0x000fc400078e18ff */
[----:B------:R-:W-:Y:S02]  /*0490*/  LEA R26, R8, R26, 0x3 ;  /* 0x0000001a081a7211 */ /* 0x000fe400078e18ff */
[----:B------:R-:W-:Y:S01]  /*04a0*/  IADD3 R9, PT, PT, R9, 0x8, RZ ;  /* 0x0000000809097810 */ /* 0x000fe20007ffe0ff */
[----:B----4-:R-:W-:-:S04]  /*04b0*/  FFMA R17, R17, R20, R28 ;  /* 0x0000001411117223 */ /* 0x010fc8000000001c */
[----:B--2---:R-:W-:-:S04]  /*04c0*/  FFMA R16, R16, R22, R17 ;  /* 0x0000001610107223 */ /* 0x004fc80000000011 */
[----:B---3--:R-:W-:Y:S01]  /*04d0*/  FFMA R16, R19, R14, R16 ;  /* 0x0000000e13107223 */ /* 0x008fe20000000010 */
[----:B------:R-:W-:Y:S06]  /*04e0*/  @P1 BRA `(.L_x_14) ;  /* 0xfffffffc00441947 */ /* 0x000fec000383ffff */
[----:B------:R-:W-:-:S07]  /*04f0*/  MOV R15, R0 ;  /* 0x00000000000f7202 */ /* 0x000fce0000000f00 */
.L_x_13:
[----:B------:R-:W-:-:S13]  /*0500*/  ISETP.NE.AND P1, PT, R3, RZ, PT ;  /* 0x000000ff0300720c */ /* 0x000fda0003f25270 */
[----:B------:R-:W-:Y:S05]  /*0510*/  @!P1 BRA `(.L_x_15) ;  /* 0x0000000400149947 */ /* 0x000fea0003800000 */
[----:B------:R-:W1:Y:S01]  /*0520*/  LDC R14, c[0x0][0x398] ;  /* 0x0000e600ff0e7b82 */ /* 0x000e620000000800 */
[----:B------:R-:W-:-:S04]  /*0530*/  IADD3 R6, PT, PT, R3, -0x1, RZ ;  /* 0xffffffff03067810 */ /* 0x000fc80007ffe0ff */
[----:B------:R-:W-:Y:S02]  /*0540*/  ISETP.GE.U32.AND P2, PT, R6, 0x3, PT ;  /* 0x000000030600780c */ /* 0x000fe40003f46070 */
[----:B-1----:R-:W-:-:S11]  /*0550*/  LOP3.LUT P1, R17, R14, 0x3, RZ, 0xc0, !PT ;  /* 0x000000030e117812 */ /* 0x002fd6000782c0ff */
[----:B------:R-:W-:Y:S05]  /*0560*/  @!P2 BRA `(.L_x_16) ;  /* 0x00000000007ca947 */ /* 0x000fea0003800000 */
[----:B------:R-:W1:Y:S01]  /*0570*/  LDC R22, c[0x0][0x398] ;  /* 0x0000e600ff167b82 */ /* 0x000e620000000800 */
[----:B------:R-:W2:Y:S01]  /*0580*/  LDCU.64 UR6, c[0x0][0x380] ;  /* 0x00007000ff0677ac */ /* 0x000ea20008000a00 */
[CC--:B------:R-:W-:Y:S02]  /*0590*/  IADD3 R9, PT, PT, R2.reuse, R15.reuse, RZ ;  /* 0x0000000f02097210 */ /* 0x0c0fe40007ffe0ff */
[----:B------:R-:W-:-:S04]  /*05a0*/  IADD3 R20, P2, PT, R2, R15, RZ ;  /* 0x0000000f02147210 */ /* 0x000fc80007f5e0ff */
[----:B------:R-:W3:Y:S08]  /*05b0*/  LDC.64 R18, c[0x0][0x380] ;  /* 0x0000e000ff127b82 */ /* 0x000ef00000000a00 */
[----:B------:R-:W4:Y:S01]  /*05c0*/  LDC.64 R6, c[0x0][0x388] ;  /* 0x0000e200ff067b82 */ /* 0x000f220000000a00 */
[----:B-1----:R-:W-:-:S04]  /*05d0*/  IMAD R13, R15, R22, R5 ;  /* 0x000000160f0d7224 */ /* 0x002fc800078e0205 */
[----:B------:R-:W-:Y:S02]  /*05e0*/  IMAD.IADD R21, R13, 0x1, R22 ;  /* 0x000000010d157824 */ /* 0x000fe400078e0216 */
[----:B---3--:R-:W-:Y:S01]  /*05f0*/  IMAD.WIDE.U32 R18, R9, 0x4, R18 ;  /* 0x0000000409127825 */ /* 0x008fe200078e0012 */
[----:B------:R-:W-:Y:S02]  /*0600*/  IADD3.X R9, PT, PT, RZ, RZ, RZ, P2, !PT ;  /* 0x000000ffff097210 */ /* 0x000fe400017fe4ff */
[C---:B--2---:R-:W-:Y:S02]  /*0610*/  LEA R8, P2, R20.reuse, UR6, 0x2 ;  /* 0x0000000614087c11 */ /* 0x044fe4000f8410ff */
[----:B------:R-:W-:Y:S01]  /*0620*/  IADD3 R23, PT, PT, R21, R22, RZ ;  /* 0x0000001615177210 */ /* 0x000fe20007ffe0ff */
[----:B0-----:R-:W2:Y:S01]  /*0630*/  LDG.E R19, desc[UR4][R18.64] ;  /* 0x0000000412137981 */ /* 0x001ea2000c1e1900 */
[----:B------:R-:W-:Y:S01]  /*0640*/  LEA.HI.X R9, R20, UR7, R9, 0x2, P2 ;  /* 0x0000000714097c11 */ /* 0x000fe200090f1409 */
[----:B----4-:R-:W-:-:S04]  /*0650*/  IMAD.WIDE.U32 R12, R13, 0x4, R6 ;  /* 0x000000040d0c7825 */ /* 0x010fc800078e0006 */
[--C-:B------:R-:W-:Y:S01]  /*0660*/  IMAD.WIDE.U32 R10, R21, 0x4, R6.reuse ;  /* 0x00000004150a7825 */ /* 0x100fe200078e0006 */
[----:B------:R-:W3:Y:S03]  /*0670*/  LDG.E R24, desc[UR4][R8.64+0x8] ;  /* 0x0000080408187981 */ /* 0x000ee6000c1e1900 */
[C---:B------:R-:W-:Y:S01]  /*0680*/  IMAD.WIDE.U32 R20, R23.reuse, 0x4, R6 ;  /* 0x0000000417147825 */ /* 0x040fe200078e0006 */
[----:B------:R-:W2:Y:S01]  /*0690*/  LDG.E R12, desc[UR4][R12.64] ;  /* 0x000000040c0c7981 */ /* 0x000ea2000c1e1900 */
[----:B------:R-:W-:-:S03]  /*06a0*/  IADD3 R23, PT, PT, R23, R22, RZ ;  /* 0x0000001617177210 */ /* 0x000fc60007ffe0ff */
[----:B------:R-:W4:Y:S02]  /*06b0*/  LDG.E R10, desc[UR4][R10.64] ;  /* 0x000000040a0a7981 */ /* 0x000f24000c1e1900 */
[----:B------:R-:W-:Y:S02]  /*06c0*/  IMAD.WIDE.U32 R6, R23, 0x4, R6 ;  /* 0x0000000417067825 */ /* 0x000fe400078e0006 */
[----:B------:R-:W4:Y:S04]  /*06d0*/  LDG.E R22, desc[UR4][R8.64+0x4] ;  /* 0x0000040408167981 */ /* 0x000f28000c1e1900 */
[----:B------:R-:W3:Y:S04]  /*06e0*/  LDG.E R20, desc[UR4][R20.64] ;  /* 0x0000000414147981 */ /* 0x000ee8000c1e1900 */
[----:B------:R-:W5:Y:S04]  /*06f0*/  LDG.E R26, desc[UR4][R8.64+0xc] ;  /* 0x00000c04081a7981 */ /* 0x000f68000c1e1900 */
[----:B------:R-:W5:Y:S01]  /*0700*/  LDG.E R6, desc[UR4][R6.64] ;  /* 0x0000000406067981 */ /* 0x000f62000c1e1900 */
[----:B------:R-:W-:Y:S01]  /*0710*/  IADD3 R15, PT, PT, R15, 0x4, RZ ;  /* 0x000000040f0f7810 */ /* 0x000fe20007ffe0ff */
[----:B--2---:R-:W-:-:S04]  /*0720*/  FFMA R19, R19, R12, R16 ;  /* 0x0000000c13137223 */ /* 0x004fc80000000010 */
[----:B----4-:R-:W-:-:S04]  /*0730*/  FFMA R19, R22, R10, R19 ;  /* 0x0000000a16137223 */ /* 0x010fc80000000013 */
[----:B---3--:R-:W-:-:S04]  /*0740*/  FFMA R19, R24, R20, R19 ;  /* 0x0000001418137223 */ /* 0x008fc80000000013 */
[----:B-----5:R-:W-:-:S07]  /*0750*/  FFMA R16, R26, R6, R19 ;  /* 0x000000061a107223 */ /* 0x020fce0000000013 */
.L_x_16:
[----:B------:R-:W-:Y:S05]  /*0760*/  @!P1 BRA `(.L_x_15) ;  /* 0x0000000000809947 */ /* 0x000fea0003800000 */
[----:B------:R-:W-:Y:S01]  /*0770*/  ISETP.NE.AND P2, PT, R17, 0x1, PT ;  /* 0x000000011100780c */ /* 0x000fe20003f45270 */
[----:B------:R-:W1:Y:S01]  /*0780*/  LDC.64 R8, c[0x0][0x388] ;  /* 0x0000e200ff087b82 */ /* 0x000e620000000a00 */
[----:B------:R-:W-:-:S04]  /*0790*/  LOP3.LUT R17, R14, 0x1, RZ, 0xc0, !PT ;  /* 0x000000010e117812 */ /* 0x000fc800078ec0ff */
[----:B------:R-:W-:-:S03]  /*07a0*/  ISETP.NE.U32.AND P1, PT, R17, 0x1, PT ;  /* 0x000000011100780c */ /* 0x000fc60003f25070 */
[----:B------:R-:W2:Y:S04]  /*07b0*/  LDC.64 R18, c[0x0][0x380] ;  /* 0x0000e000ff127b82 */ /* 0x000ea80000000a00 */
[CC--:B------:R-:W-:Y:S01]  /*07c0*/  @P2 IADD3 R20, P3, PT, R2.reuse, R15.reuse, RZ ;  /* 0x0000000f02142210 */ /* 0x0c0fe20007f7e0ff */
[C---:B------:R-:W-:Y:S01]  /*07d0*/  @P2 IMAD R23, R15.reuse, R14, R5 ;  /* 0x0000000e0f172224 */ /* 0x040fe200078e0205 */
[----:B------:R-:W-:Y:S02]  /*07e0*/  @P2 IADD3 R17, PT, PT, R2, R15, RZ ;  /* 0x0000000f02112210 */ /* 0x000fe40007ffe0ff */
[----:B------:R-:W3:Y:S01]  /*07f0*/  @P2 LDC.64 R6, c[0x0][0x380] ;  /* 0x0000e000ff062b82 */ /* 0x000ee20000000a00 */
[----:B------:R-:W-:Y:S01]  /*0800*/  @P2 IMAD.X R21, RZ, RZ, RZ, P3 ;  /* 0x000000ffff152224 */ /* 0x000fe200018e06ff */
[----:B------:R-:W-:-:S06]  /*0810*/  @P2 IADD3 R15, PT, PT, R15, 0x2, RZ ;  /* 0x000000020f0f2810 */ /* 0x000fcc0007ffe0ff */
[----:B------:R-:W4:Y:S08]  /*0820*/  LDC.64 R10, c[0x0][0x380] ;  /* 0x0000e000ff0a7b82 */ /* 0x000f300000000a00 */
[----:B------:R-:W5:Y:S01]  /*0830*/  LDC.64 R12, c[0x0][0x388] ;  /* 0x0000e200ff0c7b82 */ /* 0x000f620000000a00 */
[----:B--2---:R-:W-:Y:S01]  /*0840*/  @P2 IMAD.WIDE.U32 R18, R17, 0x4, R18 ;  /* 0x0000000411122825 */ /* 0x004fe200078e0012 */
[----:B---3--:R-:W-:-:S03]  /*0850*/  @P2 LEA R6, P3, R20, R6, 0x2 ;  /* 0x0000000614062211 */ /* 0x008fc600078610ff */
[-C--:B------:R-:W-:Y:S02]  /*0860*/  @!P1 IMAD R17, R15, R14.reuse, R5 ;  /* 0x0000000e0f119224 */ /* 0x080fe400078e0205 */
[----:B0-----:R-:W2:Y:S01]  /*0870*/  @P2 LDG.E R19, desc[UR4][R18.64] ;  /* 0x0000000412132981 */ /* 0x001ea2000c1e1900 */
[----:B------:R-:W-:Y:S01]  /*0880*/  @P2 LEA.HI.X R7, R20, R7, R21, 0x2, P3 ;  /* 0x0000000714072211 */ /* 0x000fe200018f1415 */
[C-C-:B-1----:R-:W-:Y:S01]  /*0890*/  @P2 IMAD.WIDE.U32 R20, R23.reuse, 0x4, R8.reuse ;  /* 0x0000000417142825 */ /* 0x142fe200078e0008 */
[----:B------:R-:W-:Y:S02]  /*08a0*/  @P2 IADD3 R23, PT, PT, R23, R14, RZ ;  /* 0x0000000e17172210 */ /* 0x000fe40007ffe0ff */
[----:B------:R-:W-:Y:S01]  /*08b0*/  @!P1 IADD3 R15, PT, PT, R2, R15, RZ ;  /* 0x0000000f020f9210 */ /* 0x000fe20007ffe0ff */
[----:B------:R-:W3:Y:S02]  /*08c0*/  @P2 LDG.E R6, desc[UR4][R6.64+0x4] ;  /* 0x0000040406062981 */ /* 0x000ee4000c1e1900 */
[----:B------:R-:W-:-:S02]  /*08d0*/  @P2 IMAD.WIDE.U32 R8, R23, 0x4, R8 ;  /* 0x0000000417082825 */ /* 0x000fc400078e0008 */
[----:B------:R-:W2:Y:S02]  /*08e0*/  @P2 LDG.E R20, desc[UR4][R20.64] ;  /* 0x0000000414142981 */ /* 0x000ea4000c1e1900 */
[----:B----4-:R-:W-:Y:S02]  /*08f0*/  @!P1 IMAD.WIDE.U32 R10, R15, 0x4, R10 ;  /* 0x000000040f0a9825 */ /* 0x010fe400078e000a */
[----:B------:R-:W3:Y:S02]  /*0900*/  @P2 LDG.E R8, desc[UR4][R8.64] ;  /* 0x0000000408082981 */ /* 0x000ee4000c1e1900 */
[----:B-----5:R-:W-:Y:S02]  /*0910*/  @!P1 IMAD.WIDE.U32 R12, R17, 0x4, R12 ;  /* 0x00000004110c9825 */ /* 0x020fe400078e000c */
[----:B------:R-:W4:Y:S04]  /*0920*/  @!P1 LDG.E R11, desc[UR4][R10.64] ;  /* 0x000000040a0b9981 */ /* 0x000f28000c1e1900 */
[----:B------:R-:W4:Y:S01]  /*0930*/  @!P1 LDG.E R12, desc[UR4][R12.64] ;  /* 0x000000040c0c9981 */ /* 0x000f22000c1e1900 */
[----:B--2---:R-:W-:-:S04]  /*0940*/  @P2 FFMA R19, R19, R20, R16 ;  /* 0x0000001413132223 */ /* 0x004fc80000000010 */
[----:B---3--:R-:W-:-:S04]  /*0950*/  @P2 FFMA R16, R6, R8, R19 ;  /* 0x0000000806102223 */ /* 0x008fc80000000013 */
[----:B----4-:R-:W-:-:S07]  /*0960*/  @!P1 FFMA R16, R11, R12, R16 ;  /* 0x0000000c0b109223 */ /* 0x010fce0000000010 */
.L_x_15:
[----:B------:R-:W1:Y:S01]  /*0970*/  LDCU UR6, c[0x0][0x398] ;  /* 0x00007300ff0677ac */ /* 0x000e620008000800 */
[----:B------:R-:W2:Y:S01]  /*0980*/  LDC.64 R6, c[0x0][0x390] ;  /* 0x0000e400ff067b82 */ /* 0x000ea20000000a00 */
[----:B------:R-:W-:Y:S02]  /*0990*/  IADD3 R9, PT, PT, R2, R5, RZ ;  /* 0x0000000502097210 */ /* 0x000fe40007ffe0ff */
[----:B------:R-:W-:-:S04]  /*09a0*/  IADD3 R5, PT, PT, R5, 0x1, RZ ;  /* 0x0000000105057810 */ /* 0x000fc80007ffe0ff */
[----:B-1----:R-:W-:Y:S01]  /*09b0*/  ISETP.NE.AND P1, PT, R5, UR6, PT ;  /* 0x0000000605007c0c */ /* 0x002fe2000bf25270 */
[----:B--2---:R-:W-:-:S05]  /*09c0*/  IMAD.WIDE.U32 R6, R9, 0x4, R6 ;  /* 0x0000000409067825 */ /* 0x004fca00078e0006 */
[----:B0-----:R1:W-:Y:S07]  /*09d0*/  STG.E desc[UR4][R6.64], R16 ;  /* 0x0000001006007986 */ /* 0x0013ee000c101904 */
[----:B------:R-:W-:Y:S05]  /*09e0*/  @P1 BRA `(.L_x_17) ;  /* 0xfffffff400c81947 */ /* 0x000fea000383ffff */
[----:B------:R-:W-:Y:S05]  /*09f0*/  EXIT ;  /* 0x000000000000794d */ /* 0x000fea0003800000 */
.L_x_18:
        /* <DEDUP_REMOVED lines=16> */
.L_x_26:


//--------------------- .text._Z18squareMatMulKernelPfS_S_i --------------------------
	.section	.text._Z18squareMatMulKernelPfS_S_i,"ax",@progbits
	.align	128
        .global         _Z18squareMatMulKernelPfS_S_i
        .type           _Z18squareMatMulKernelPfS_S_i,@function
        .size           _Z18squareMatMulKernelPfS_S_i,(.L_x_27 - _Z18squareMatMulKernelPfS_S_i)
        .other          _Z18squareMatMulKernelPfS_S_i,@"STO_CUDA_ENTRY STV_DEFAULT"
_Z18squareMatMulKernelPfS_S_i:
.text._Z18squareMatMulKernelPfS_S_i:
[----:B------:R-:W-:Y:S01]  /*0000*/  LDC R1, c[0x0][0x37c] ;  /* 0x0000df00ff017b82 */ /* 0x000fe20000000800 */
[----:B------:R-:W0:Y:S07]  /*0010*/  S2R R4, SR_CTAID.X ;  /* 0x0000000000047919 */ /* 0x000e2e0000002500 */
[----:B------:R-:W1:Y:S01]  /*0020*/  S2UR UR5, SR_CTAID.Y ;  /* 0x00000000000579c3 */ /* 0x000e620000002600 */
[----:B------:R-:W0:Y:S01]  /*0030*/  LDCU UR6, c[0x0][0x360] ;  /* 0x00006c00ff0677ac */ /* 0x000e220008000800 */
[----:B------:R-:W0:Y:S01]  /*0040*/  S2R R3, SR_TID.X ;  /* 0x0000000000037919 */ /* 0x000e220000002100 */
[----:B------:R-:W1:Y:S01]  /*0050*/  LDCU UR4, c[0x0][0x364] ;  /* 0x00006c80ff0477ac */ /* 0x000e620008000800 */
[----:B------:R-:W2:Y:S04]  /*0060*/  S2R R9, SR_TID.Y ;  /* 0x0000000000097919 */ /* 0x000ea80000002200 */
[----:B------:R-:W3:Y:S01]  /*0070*/  LDC R0, c[0x0][0x398] ;  /* 0x0000e600ff007b82 */ /* 0x000ee20000000800 */
[----:B-1----:R-:W-:Y:S01]  /*0080*/  UIMAD UR4, UR4, UR5, URZ ;  /* 0x00000005040472a4 */ /* 0x002fe2000f8e02ff */
[----:B0-----:R-:W-:-:S05]  /*0090*/  IMAD R4, R4, UR6, R3 ;  /* 0x0000000604047c24 */ /* 0x001fca000f8e0203 */
[----:B--2---:R-:W-:-:S04]  /*00a0*/  IADD3 R3, PT, PT, R9, UR4, RZ ;  /* 0x0000000409037c10 */ /* 0x004fc8000fffe0ff */
[----:B------:R-:W-:-:S04]  /*00b0*/  VIMNMX R5, PT, PT, R4, R3, !PT ;  /* 0x0000000304057248 */ /* 0x000fc80007fe0100 */
[----:B---3--:R-:W-:-:S13]  /*00c0*/  ISETP.GE.AND P0, PT, R5, R0, PT ;  /* 0x000000000500720c */ /* 0x008fda0003f06270 */
[----:B------:R-:W-:Y:S05]  /*00d0*/  @P0 EXIT ;  /* 0x000000000000094d */ /* 0x000fea0003800000 */
[C---:B------:R-:W-:Y:S01]  /*00e0*/  ISETP.GE.U32.AND P1, PT, R0.reuse, 0x8, PT ;  /* 0x000000080000780c */ /* 0x040fe20003f26070 */
[----:B------:R-:W0:Y:S01]  /*00f0*/  LDCU.64 UR8, c[0x0][0x358] ;  /* 0x00006b00ff0877ac */ /* 0x000e220008000a00 */
[----:B------:R-:W-:Y:S01]  /*0100*/  LOP3.LUT R2, R0, 0x7, RZ, 0xc0, !PT ;  /* 0x0000000700027812 */ /* 0x000fe200078ec0ff */
[----:B------:R-:W-:Y:S02]  /*0110*/  HFMA2 R10, -RZ, RZ, 0, 0 ;  /* 0x00000000ff0a7431 */ /* 0x000fe400000001ff */
[----:B------:R-:W-:Y:S01]  /*0120*/  IMAD R4, R4, R0, RZ ;  /* 0x0000000004047224 */ /* 0x000fe200078e02ff */
[----:B------:R-:W-:Y:S02]  /*0130*/  MOV R7, RZ ;  /* 0x000000ff00077202 */ /* 0x000fe40000000f00 */
[----:B------:R-:W-:-:S05]  /*0140*/  ISETP.NE.AND P0, PT, R2, RZ, PT ;  /* 0x000000ff0200720c */ /* 0x000fca0003f05270 */
[----:B------:R-:W-:Y:S08]  /*0150*/  @!P1 BRA `(.L_x_19) ;  /* 0x0000000000fc9947 */ /* 0x000ff00003800000 */
[----:B------:R-:W1:Y:S01]  /*0160*/  LDCU.64 UR6, c[0x0][0x380] ;  /* 0x00007000ff0677ac */ /* 0x000e620008000a00 */
[C---:B------:R-:W-:Y:S01]  /*0170*/  LOP3.LUT R7, R0.reuse, 0x7ffffff8, RZ, 0xc0, !PT ;  /* 0x7ffffff800077812 */ /* 0x040fe200078ec0ff */
[C-C-:B------:R-:W-:Y:S01]  /*0180*/  IMAD R11, R0.reuse, 0x3, R3.reuse ;  /* 0x00000003000b7824 */ /* 0x140fe200078e0203 */
[CC--:B------:R-:W-:Y:S01]  /*0190*/  LEA R5, R0.reuse, R3.reuse, 0x1 ;  /* 0x0000000300057211 */ /* 0x0c0fe200078e08ff */
[C-C-:B------:R-:W-:Y:S01]  /*01a0*/  IMAD R15, R0.reuse, 0x5, R3.reuse ;  /* 0x00000005000f7824 */ /* 0x140fe200078e0203 */
[CC--:B------:R-:W-:Y:S01]  /*01b0*/  LEA R13, R0.reuse, R3.reuse, 0x2 ;  /* 0x00000003000d7211 */ /* 0x0c0fe200078e10ff */
[C-C-:B------:R-:W-:Y:S01]  /*01c0*/  IMAD R17, R0.reuse, 0x6, R3.reuse ;  /* 0x0000000600117824 */ /* 0x140fe200078e0203 */
[----:B------:R-:W-:Y:S01]  /*01d0*/  MOV R10, RZ ;  /* 0x000000ff000a7202 */ /* 0x000fe20000000f00 */
[----:B------:R-:W-:Y:S01]  /*01e0*/  IMAD R25, R0, 0x7, R3 ;  /* 0x0000000700197824 */ /* 0x000fe200078e0203 */
[----:B------:R-:W-:Y:S02]  /*01f0*/  MOV R8, R4 ;  /* 0x0000000400087202 */ /* 0x000fe40000000f00 */
[----:B------:R-:W-:-:S02]  /*0200*/  MOV R29, R3 ;  /* 0x00000003001d7202 */ /* 0x000fc40000000f00 */
[----:B------:R-:W-:Y:S02]  /*0210*/  IADD3 R6, PT, PT, -R7, RZ, RZ ;  /* 0x000000ff07067210 */ /* 0x000fe40007ffe1ff */
[----:B------:R-:W-:Y:S01]  /*0220*/  IADD3 R9, PT, PT, R0, UR4, R9 ;  /* 0x0000000400097c10 */ /* 0x000fe2000fffe009 */
[----:B-1----:R-:W-:-:S04]  /*0230*/  UIADD3 UR5, UP0, UPT, UR6, 0x10, URZ ;  /* 0x0000001006057890 */ /* 0x002fc8000ff1e0ff */
[----:B------:R-:W-:-:S12]  /*0240*/  UIADD3.X UR4, UPT, UPT, URZ, UR7, URZ, UP0, !UPT ;  /* 0x00000007ff047290 */ /* 0x000fd800087fe4ff */
.L_x_20:
[----:B------:R-:W1:Y:S01]  /*0250*/  LDC.64 R18, c[0x0][0x388] ;  /* 0x0000e200ff127b82 */ /* 0x000e620000000a00 */
[----:B------:R-:W-:Y:S02]  /*0260*/  MOV R20, UR5 ;  /* 0x0000000500147c02 */ /* 0x000fe40008000f00 */
[----:B------:R-:W-:-:S03]  /*0270*/  MOV R21, UR4 ;  /* 0x0000000400157c02 */ /* 0x000fc60008000f00 */
[----:B------:R-:W-:-:S05]  /*0280*/  IMAD.WIDE R20, R8, 0x4, R20 ;  /* 0x0000000408147825 */ /* 0x000fca00078e0214 */
[----:B0-----:R-:W2:Y:S04]  /*0290*/  LDG.E R12, desc[UR8][R20.64+-0x10] ;  /* 0xfffff008140c7981 */ /* 0x001ea8000c1e1900 */
[----:B------:R-:W3:Y:S04]  /*02a0*/  LDG.E R14, desc[UR8][R20.64+-0xc] ;  /* 0xfffff408140e7981 */ /* 0x000ee8000c1e1900 */
[----:B------:R-:W4:Y:S01]  /*02b0*/  LDG.E R28, desc[UR8][R20.64+-0x8] ;  /* 0xfffff808141c7981 */ /* 0x000f22000c1e1900 */
[----:B-1----:R-:W-:-:S03]  /*02c0*/  IMAD.WIDE.U32 R22, R29, 0x4, R18 ;  /* 0x000000041d167825 */ /* 0x002fc600078e0012 */
[----:B------:R-:W5:Y:S04]  /*02d0*/  LDG.E R16, desc[UR8][R20.64+-0x4] ;  /* 0xfffffc0814107981 */ /* 0x000f68000c1e1900 */
[----:B------:R-:W2:Y:S01]  /*02e0*/  LDG.E R23, desc[UR8][R22.64] ;  /* 0x0000000816177981 */ /* 0x000ea2000c1e1900 */
[----:B------:R-:W-:-:S04]  /*02f0*/  IMAD.WIDE.U32 R26, R9, 0x4, R18 ;  /* 0x00000004091a7825 */ /* 0x000fc800078e0012 */
[----:B--2---:R-:W-:Y:S01]  /*0300*/  FFMA R10, R12, R23, R10 ;  /* 0x000000170c0a7223 */ /* 0x004fe2000000000a */
[--C-:B------:R-:W-:Y:S01]  /*0310*/  IMAD.WIDE.U32 R22, R5, 0x4, R18.reuse ;  /* 0x0000000405167825 */ /* 0x100fe200078e0012 */
[----:B------:R0:W3:Y:S05]  /*0320*/  LDG.E R12, desc[UR8][R26.64] ;  /* 0x000000081a0c7981 */ /* 0x0000ea000c1e1900 */
[----:B------:R-:W4:Y:S01]  /*0330*/  LDG.E R23, desc[UR8][R22.64] ;  /* 0x0000000816177981 */ /* 0x000f22000c1e1900 */
[----:B0-----:R-:W-:-:S05]  /*0340*/  IMAD.WIDE.U32 R26, R11, 0x4, R18 ;  /* 0x000000040b1a7825 */ /* 0x001fca00078e0012 */
[----:B------:R0:W5:Y:S02]  /*0350*/  LDG.E R24, desc[UR8][R26.64] ;  /* 0x000000081a187981 */ /* 0x000164000c1e1900 */
[----:B0-----:R-:W-:-:S04]  /*0360*/  IMAD.WIDE.U32 R26, R13, 0x4, R18 ;  /* 0x000000040d1a7825 */ /* 0x001fc800078e0012 */
[----:B---3--:R-:W-:Y:S02]  /*0370*/  FFMA R10, R14, R12, R10 ;  /* 0x0000000c0e0a7223 */ /* 0x008fe4000000000a */
[----:B------:R-:W2:Y:S02]  /*0380*/  LDG.E R14, desc[UR8][R20.64+0x4] ;  /* 0x00000408140e7981 */ /* 0x000ea4000c1e1900 */
[----:B----4-:R-:W-:Y:S01]  /*0390*/  FFMA R10, R28, R23, R10 ;  /* 0x000000171c0a7223 */ /* 0x010fe2000000000a */
[----:B------:R-:W-:Y:S01]  /*03a0*/  IMAD.WIDE.U32 R22, R15, 0x4, R18 ;  /* 0x000000040f167825 */ /* 0x000fe200078e0012 */
[----:B------:R-:W3:Y:S04]  /*03b0*/  LDG.E R12, desc[UR8][R20.64+0x8] ;  /* 0x00000808140c7981 */ /* 0x000ee8000c1e1900 */
[----:B------:R-:W4:Y:S01]  /*03c0*/  LDG.E R28, desc[UR8][R20.64+0xc] ;  /* 0x00000c08141c7981 */ /* 0x000f22000c1e1900 */
[----:B-----5:R-:W-:-:S03]  /*03d0*/  FFMA R10, R16, R24, R10 ;  /* 0x00000018100a7223 */ /* 0x020fc6000000000a */
[----:B------:R-:W2:Y:S04]  /*03e0*/  LDG.E R23, desc[UR8][R22.64] ;  /* 0x0000000816177981 */ /* 0x000ea8000c1e1900 */
[----:B------:R0:W5:Y:S04]  /*03f0*/  LDG.E R24, desc[UR8][R26.64] ;  /* 0x000000081a187981 */ /* 0x000168000c1e1900 */
[----:B------:R-:W5:Y:S01]  /*0400*/  LDG.E R16, desc[UR8][R20.64] ;  /* 0x0000000814107981 */ /* 0x000f62000c1e1900 */
[----:B0-----:R-:W-:-:S04]  /*0410*/  IMAD.WIDE.U32 R26, R17, 0x4, R18 ;  /* 0x00000004111a7825 */ /* 0x001fc800078e0012 */
[----:B------:R-:W-:Y:S02]  /*0420*/  IMAD.WIDE.U32 R18, R25, 0x4, R18 ;  /* 0x0000000419127825 */ /* 0x000fe400078e0012 */
[----:B------:R-:W3:Y:S04]  /*0430*/  LDG.E R27, desc[UR8][R26.64] ;  /* 0x000000081a1b7981 */ /* 0x000ee8000c1e1900 */
[----:B------:R-:W4:Y:S01]  /*0440*/  LDG.E R19, desc[UR8][R18.64] ;  /* 0x0000000812137981 */ /* 0x000f22000c1e1900 */
[----:B------:R-:W-:-:S04]  /*0450*/  IADD3 R6, PT, PT, R6, 0x8, RZ ;  /* 0x0000000806067810 */ /* 0x000fc80007ffe0ff */
[----:B------:R-:W-:Y:S02]  /*0460*/  ISETP.NE.AND P1, PT, R6, RZ, PT ;  /* 0x000000ff0600720c */ /* 0x000fe40003f25270 */
[C---:B------:R-:W-:Y:S02]  /*0470*/  LEA R9, R0.reuse, R9, 0x3 ;  /* 0x0000000900097211 */ /* 0x040fe400078e18ff */
[C---:B------:R-:W-:Y:S02]  /*0480*/  LEA R5, R0.reuse, R5, 0x3 ;  /* 0x0000000500057211 */ /* 0x040fe400078e18ff */
[C---:B------:R-:W-:Y:S02]  /*0490*/  LEA R11, R0.reuse, R11, 0x3 ;  /* 0x0000000b000b7211 */ /* 0x040fe400078e18ff */
[C---:B------:R-:W-:Y:S02]  /*04a0*/  LEA R13, R0.reuse, R13, 0x3 ;  /* 0x0000000d000d7211 */ /* 0x040fe400078e18ff */
[----:B------:R-:W-:-:S02]  /*04b0*/  LEA R15, R0, R15, 0x3 ;  /* 0x0000000f000f7211 */ /* 0x000fc400078e18ff */
[C---:B------:R-:W-:Y:S02]  /*04c0*/  LEA R17, R0.reuse, R17, 0x3 ;  /* 0x0000001100117211 */ /* 0x040fe400078e18ff */
[C---:B------:R-:W-:Y:S02]  /*04d0*/  LEA R25, R0.reuse, R25, 0x3 ;  /* 0x0000001900197211 */ /* 0x040fe400078e18ff */
[----:B------:R-:W-:Y:S02]  /*04e0*/  LEA R29, R0, R29, 0x3 ;  /* 0x0000001d001d7211 */ /* 0x000fe400078e18ff */
[----:B------:R-:W-:Y:S01]  /*04f0*/  IADD3 R8, PT, PT, R8, 0x8, RZ ;  /* 0x0000000808087810 */ /* 0x000fe20007ffe0ff */
[----:B-----5:R-:W-:-:S04]  /*0500*/  FFMA R10, R16, R24, R10 ;  /* 0x00000018100a7223 */ /* 0x020fc8000000000a */
[----:B--2---:R-:W-:-:S04]  /*0510*/  FFMA R10, R14, R23, R10 ;  /* 0x000000170e0a7223 */ /* 0x004fc8000000000a */
[----:B---3--:R-:W-:-:S04]  /*0520*/  FFMA R10, R12, R27, R10 ;  /* 0x0000001b0c0a7223 */ /* 0x008fc8000000000a */
[----:B----4-:R-:W-:Y:S01]  /*0530*/  FFMA R10, R28, R19, R10 ;  /* 0x000000131c0a7223 */ /* 0x010fe2000000000a */
[----:B------:R-:W-:Y:S06]  /*0540*/  @P1 BRA `(.L_x_20) ;  /* 0xfffffffc00401947 */ /* 0x000fec000383ffff */
.L_x_19:
[----:B------:R-:W-:Y:S05]  /*0550*/  @!P0 BRA `(.L_x_21) ;  /* 0x0000000000e48947 */ /* 0x000fea0003800000 */
[----:B------:R-:W-:Y:S02]  /*0560*/  ISETP.GE.U32.AND P0, PT, R2, 0x4, PT ;  /* 0x000000040200780c */ /* 0x000fe40003f06070 */
[----:B------:R-:W-:-:S04]  /*0570*/  LOP3.LUT R6, R0, 0x3, RZ, 0xc0, !PT ;  /* 0x0000000300067812 */ /* 0x000fc800078ec0ff */
[----:B------:R-:W-:-:S07]  /*0580*/  ISETP.NE.AND P1, PT, R6, RZ, PT ;  /* 0x000000ff0600720c */ /* 0x000fce0003f25270 */
[----:B------:R-:W-:Y:S06]  /*0590*/  @!P0 BRA `(.L_x_22) ;  /* 0x0000000000648947 */ /* 0x000fec0003800000 */
[----:B------:R-:W1:Y:S01]  /*05a0*/  LDC.64 R8, c[0x0][0x388] ;  /* 0x0000e200ff087b82 */ /* 0x000e620000000a00 */
[----:B------:R-:W-:Y:S01]  /*05b0*/  IMAD R19, R7, R0, R3 ;  /* 0x0000000007137224 */ /* 0x000fe200078e0203 */
[----:B------:R-:W-:-:S04]  /*05c0*/  IADD3 R5, PT, PT, R4, R7, RZ ;  /* 0x0000000704057210 */ /* 0x000fc80007ffe0ff */
[-C--:B------:R-:W-:Y:S02]  /*05d0*/  IADD3 R17, PT, PT, R19, R0.reuse, RZ ;  /* 0x0000000013117210 */ /* 0x080fe40007ffe0ff */
[----:B------:R-:W2:Y:S02]  /*05e0*/  LDC.64 R12, c[0x0][0x380] ;  /* 0x0000e000ff0c7b82 */ /* 0x000ea40000000a00 */
[----:B------:R-:W-:Y:S01]  /*05f0*/  IADD3 R11, PT, PT, R17, R0, RZ ;  /* 0x00000000110b7210 */ /* 0x000fe20007ffe0ff */
[----:B-1----:R-:W-:-:S04]  /*0600*/  IMAD.WIDE.U32 R18, R19, 0x4, R8 ;  /* 0x0000000413127825 */ /* 0x002fc800078e0008 */
[----:B------:R-:W-:Y:S02]  /*0610*/  IMAD.WIDE.U32 R16, R17, 0x4, R8 ;  /* 0x0000000411107825 */ /* 0x000fe400078e0008 */
[----:B0-----:R-:W3:Y:S02]  /*0620*/  LDG.E R18, desc[UR8][R18.64] ;  /* 0x0000000812127981 */ /* 0x001ee4000c1e1900 */
[----:B--2---:R-:W-:Y:S02]  /*0630*/  IMAD.WIDE R12, R5, 0x4, R12 ;  /* 0x00000004050c7825 */ /* 0x004fe400078e020c */
[----:B------:R-:W2:Y:S02]  /*0640*/  LDG.E R16, desc[UR8][R16.64] ;  /* 0x0000000810107981 */ /* 0x000ea4000c1e1900 */
[C-C-:B------:R-:W-:Y:S01]  /*0650*/  IMAD.WIDE.U32 R14, R11.reuse, 0x4, R8.reuse ;  /* 0x000000040b0e7825 */ /* 0x140fe200078e0008 */
[----:B------:R-:W-:Y:S01]  /*0660*/  IADD3 R11, PT, PT, R11, R0, RZ ;  /* 0x000000000b0b7210 */ /* 0x000fe20007ffe0ff */
[----:B------:R-:W3:Y:S04]  /*0670*/  LDG.E R5, desc[UR8][R12.64] ;  /* 0x000000080c057981 */ /* 0x000ee8000c1e1900 */
[----:B------:R-:W2:Y:S01]  /*0680*/  LDG.E R2, desc[UR8][R12.64+0x4] ;  /* 0x000004080c027981 */ /* 0x000ea2000c1e1900 */
[----:B------:R-:W-:-:S03]  /*0690*/  IMAD.WIDE.U32 R8, R11, 0x4, R8 ;  /* 0x000000040b087825 */ /* 0x000fc600078e0008 */
[----:B------:R-:W4:Y:S04]  /*06a0*/  LDG.E R14, desc[UR8][R14.64] ;  /* 0x000000080e0e7981 */ /* 0x000f28000c1e1900 */
[----:B------:R-:W4:Y:S04]  /*06b0*/  LDG.E R11, desc[UR8][R12.64+0x8] ;  /* 0x000008080c0b7981 */ /* 0x000f28000c1e1900 */
[----:B------:R-:W5:Y:S04]  /*06c0*/  LDG.E R21, desc[UR8][R12.64+0xc] ;  /* 0x00000c080c157981 */ /* 0x000f68000c1e1900 */
[----:B------:R-:W5:Y:S01]  /*06d0*/  LDG.E R8, desc[UR8][R8.64] ;  /* 0x0000000808087981 */ /* 0x000f62000c1e1900 */
[----:B------:R-:W-:Y:S01]  /*06e0*/  IADD3 R7, PT, PT, R7, 0x4, RZ ;  /* 0x0000000407077810 */ /* 0x000fe20007ffe0ff */
[----:B---3--:R-:W-:-:S04]  /*06f0*/  FFMA R5, R5, R18, R10 ;  /* 0x0000001205057223 */ /* 0x008fc8000000000a */
[----:B--2---:R-:W-:-:S04]  /*0700*/  FFMA R2, R2, R16, R5 ;  /* 0x0000001002027223 */ /* 0x004fc80000000005 */
[----:B----4-:R-:W-:-:S04]  /*0710*/  FFMA R2, R11, R14, R2 ;  /* 0x0000000e0b027223 */ /* 0x010fc80000000002 */
[----:B-----5:R-:W-:-:S07]  /*0720*/  FFMA R10, R21, R8, R2 ;  /* 0x00000008150a7223 */ /* 0x020fce0000000002 */
.L_x_22:
[----:B------:R-:W-:Y:S05]  /*0730*/  @!P1 BRA `(.L_x_21) ;  /* 0x00000000006c9947 */ /* 0x000fea0003800000 */
[----:B------:R-:W1:Y:S01]  /*0740*/  LDC.64 R18, c[0x0][0x388] ;  /* 0x0000e200ff127b82 */ /* 0x000e620000000a00 */
[----:B------:R-:W-:Y:S02]  /*0750*/  ISETP.NE.AND P0, PT, R6, 0x1, PT ;  /* 0x000000010600780c */ /* 0x000fe40003f05270 */
[----:B------:R-:W-:-:S04]  /*0760*/  LOP3.LUT R2, R0, 0x1, RZ, 0xc0, !PT ;  /* 0x0000000100027812 */ /* 0x000fc800078ec0ff */
[----:B------:R-:W-:Y:S01]  /*0770*/  ISETP.NE.U32.AND P1, PT, R2, 0x1, PT ;  /* 0x000000010200780c */ /* 0x000fe20003f25070 */
[----:B------:R-:W2:Y:S06]  /*0780*/  LDC.64 R8, c[0x0][0x380] ;  /* 0x0000e000ff087b82 */ /* 0x000eac0000000a00 */
[C---:B------:R-:W-:Y:S01]  /*0790*/  @P0 IMAD R17, R7.reuse, R0, R3 ;  /* 0x0000000007110224 */ /* 0x040fe200078e0203 */
[----:B------:R-:W-:Y:S01]  /*07a0*/  @P0 IADD3 R5, PT, PT, R4, R7, RZ ;  /* 0x0000000704050210 */ /* 0x000fe20007ffe0ff */
[----:B------:R-:W3:Y:S01]  /*07b0*/  LDC.64 R14, c[0x0][0x380] ;  /* 0x0000e000ff0e7b82 */ /* 0x000ee20000000a00 */
[----:B------:R-:W-:-:S02]  /*07c0*/  @P0 IADD3 R7, PT, PT, R7, 0x2, RZ ;  /* 0x0000000207070810 */ /* 0x000fc40007ffe0ff */
[----:B------:R-:W-:-:S05]  /*07d0*/  @P0 IADD3 R11, PT, PT, R17, R0, RZ ;  /* 0x00000000110b0210 */ /* 0x000fca0007ffe0ff */
[----:B------:R-:W4:Y:S01]  /*07e0*/  LDC.64 R12, c[0x0][0x388] ;  /* 0x0000e200ff0c7b82 */ /* 0x000f220000000a00 */
[----:B-1----:R-:W-:-:S04]  /*07f0*/  @P0 IMAD.WIDE.U32 R16, R17, 0x4, R18 ;  /* 0x0000000411100825 */ /* 0x002fc800078e0012 */
[----:B------:R-:W-:Y:S02]  /*0800*/  @P0 IMAD.WIDE.U32 R18, R11, 0x4, R18 ;  /* 0x000000040b120825 */ /* 0x000fe400078e0012 */
[----:B0-----:R-:W5:Y:S02]  /*0810*/  @P0 LDG.E R16, desc[UR8][R16.64] ;  /* 0x0000000810100981 */ /* 0x001f64000c1e1900 */
[----:B--2---:R-:W-:Y:S01]  /*0820*/  @P0 IMAD.WIDE R8, R5, 0x4, R8 ;  /* 0x0000000405080825 */ /* 0x004fe200078e0208 */
[----:B------:R-:W-:Y:S01]  /*0830*/  @!P1 IADD3 R5, PT, PT, R4, R7, RZ ;  /* 0x0000000704059210 */ /* 0x000fe20007ffe0ff */
[----:B------:R-:W2:Y:S02]  /*0840*/  @P0 LDG.E R18, desc[UR8][R18.64] ;  /* 0x0000000812120981 */ /* 0x000ea4000c1e1900 */
[----:B------:R-:W-:Y:S02]  /*0850*/  @!P1 IMAD R7, R7, R0, R3 ;  /* 0x0000000007079224 */ /* 0x000fe400078e0203 */
[----:B------:R-:W5:Y:S01]  /*0860*/  @P0 LDG.E R11, desc[UR8][R8.64] ;  /* 0x00000008080b0981 */ /* 0x000f62000c1e1900 */
[----:B---3--:R-:W-:-:S03]  /*0870*/  @!P1 IMAD.WIDE R14, R5, 0x4, R14 ;  /* 0x00000004050e9825 */ /* 0x008fc600078e020e */
[----:B------:R-:W2:Y:S04]  /*0880*/  @P0 LDG.E R0, desc[UR8][R8.64+0x4] ;  /* 0x0000040808000981 */ /* 0x000ea8000c1e1900 */
[----:B------:R-:W3:Y:S01]  /*0890*/  @!P1 LDG.E R15, desc[UR8][R14.64] ;  /* 0x000000080e0f9981 */ /* 0x000ee2000c1e1900 */
[----:B----4-:R-:W-:-:S06]  /*08a0*/  @!P1 IMAD.WIDE.U32 R12, R7, 0x4, R12 ;  /* 0x00000004070c9825 */ /* 0x010fcc00078e000c */
[----:B------:R-:W3:Y:S01]  /*08b0*/  @!P1 LDG.E R12, desc[UR8][R12.64] ;  /* 0x000000080c0c9981 */ /* 0x000ee2000c1e1900 */
[----:B-----5:R-:W-:-:S04]  /*08c0*/  @P0 FFMA R11, R11, R16, R10 ;  /* 0x000000100b0b0223 */ /* 0x020fc8000000000a */
[----:B--2---:R-:W-:-:S04]  /*08d0*/  @P0 FFMA R10, R0, R18, R11 ;  /* 0x00000012000a0223 */ /* 0x004fc8000000000b */
[----:B---3--:R-:W-:-:S07]  /*08e0*/  @!P1 FFMA R10, R15, R12, R10 ;  /* 0x0000000c0f0a9223 */ /* 0x008fce000000000a */
.L_x_21:
[----:B------:R-:W1:Y:S01]  /*08f0*/  LDC.64 R6, c[0x0][0x390] ;  /* 0x0000e400ff067b82 */ /* 0x000e620000000a00 */
[----:B------:R-:W-:-:S05]  /*0900*/  IADD3 R3, PT, PT, R3, R4, RZ ;  /* 0x0000000403037210 */ /* 0x000fca0007ffe0ff */
[----:B-1----:R-:W-:-:S05]  /*0910*/  IMAD.WIDE R2, R3, 0x4, R6 ;  /* 0x0000000403027825 */ /* 0x002fca00078e0206 */
[----:B0-----:R-:W-:Y:S01]  /*0920*/  STG.E desc[UR8][R2.64], R10 ;  /* 0x0000000a02007986 */ /* 0x001fe2000c101908 */
[----:B------:R-:W-:Y:S05]  /*0930*/  EXIT ;  /* 0x000000000000794d */ /* 0x000fea0003800000 */
.L_x_23:
        /* <DEDUP_REMOVED lines=12> */
.L_x_27:


//--------------------- .nv.shared.reserved.0     --------------------------
	.section	.nv.shared.reserved.0,"aw",@nobits
	.weak		__nv_reservedSMEM_offset_0_alias
	.size		__nv_reservedSMEM_offset_0_alias, 0, 64
	.other		__nv_reservedSMEM_offset_0_alias,@"STO_CUDA_RESERVED_SHARED STV_DEFAULT"
__nv_reservedSMEM_offset_0_alias:
	.zero		0
	.zero		64


//--------------------- .nv.constant0._Z21squareVecMatMulKernelPfS_S_i --------------------------
	.section	.nv.constant0._Z21squareVecMatMulKernelPfS_S_i,"a",@progbits
	.sectionflags	@""
	.align	4
.nv.constant0._Z21squareVecMatMulKernelPfS_S_i:
	.zero		924


//--------------------- .nv.constant0._Z21colSquareMatMulKernelPfS_S_i --------------------------
	.section	.nv.constant0._Z21colSquareMatMulKernelPfS_S_i,"a",@progbits
	.sectionflags	@""
	.align	4
.nv.constant0._Z21colSquareMatMulKernelPfS_S_i:
	.zero		924


//--------------------- .nv.constant0._Z21rowSquareMatMulKernelPfS_S_i --------------------------
	.section	.nv.constant0._Z21rowSquareMatMulKernelPfS_S_i,"a",@progbits
	.sectionflags	@""
	.align	4
.nv.constant0._Z21rowSquareMatMulKernelPfS_S_i:
	.zero		924


//--------------------- .nv.constant0._Z18squareMatMulKernelPfS_S_i --------------------------
	.section	.nv.constant0._Z18squareMatMulKernelPfS_S_i,"a",@progbits
	.sectionflags	@""
	.align	4
.nv.constant0._Z18squareMatMulKernelPfS_S_i:
	.zero		924


//--------------------- SYMBOLS --------------------------

	.type		.nv.reservedSmem.offset0,@object
	.size		.nv.reservedSmem.offset0,0x4
